//
// Generated by NVIDIA NVVM Compiler
//
// Compiler Build ID: CL-36424714
// Cuda compilation tools, release 13.0, V13.0.88
// Based on NVVM 20.0.0
//

.version 9.0
.target sm_100
.address_size 64

	// .globl	_Z11dedisperserPcS_Pi
// _ZZ10correlatorPfS_PiS0_fS_E2d1 has been demoted
// _ZZ10correlatorPfS_PiS0_fS_E2d2 has been demoted
// _ZZ12reduce_corrsPfS_fPiS0_iS_fE6summer has been demoted
.global .align 4 .b8 __cudart_i2opi_f[24] = {65, 144, 67, 60, 153, 149, 98, 219, 192, 221, 52, 245, 209, 87, 39, 252, 41, 21, 68, 78, 110, 131, 249, 162};

.visible .entry _Z11dedisperserPcS_Pi(
	.param .u64 .ptr .align 1 _Z11dedisperserPcS_Pi_param_0,
	.param .u64 .ptr .align 1 _Z11dedisperserPcS_Pi_param_1,
	.param .u64 .ptr .align 1 _Z11dedisperserPcS_Pi_param_2
)
{
	.reg .pred 	%p<3>;
	.reg .b16 	%rs<9>;
	.reg .b32 	%r<12>;
	.reg .b64 	%rd<31>;

	ld.param.u64 	%rd6, [_Z11dedisperserPcS_Pi_param_0];
	ld.param.u64 	%rd7, [_Z11dedisperserPcS_Pi_param_1];
	ld.param.u64 	%rd8, [_Z11dedisperserPcS_Pi_param_2];
	cvta.to.global.u64 	%rd1, %rd7;
	cvta.to.global.u64 	%rd2, %rd6;
	cvta.to.global.u64 	%rd9, %rd8;
	mov.u32 	%r6, %ctaid.x;
	mov.u32 	%r7, %tid.x;
	cvt.u64.u32 	%rd3, %r7;
	mul.wide.u32 	%rd10, %r6, 384;
	add.s64 	%rd4, %rd10, %rd3;
	mul.hi.u32 	%r8, %r6, -2113396605;
	shr.u32 	%r1, %r8, 5;
	mul.lo.s32 	%r9, %r1, 63;
	sub.s32 	%r2, %r6, %r9;
	mul.wide.u32 	%rd11, %r7, 4;
	add.s64 	%rd5, %rd9, %rd11;
	ld.global.u32 	%r11, [%rd5];
	setp.ge.u32 	%p1, %r1, %r11;
	@%p1 bra 	$L__BB0_2;
	cvt.u64.u32 	%rd12, %r1;
	cvt.s64.s32 	%rd13, %r11;
	sub.s64 	%rd14, %rd12, %rd13;
	mul.wide.u32 	%rd15, %r2, 384;
	add.s64 	%rd16, %rd3, %rd15;
	mad.lo.s64 	%rd17, %rd14, 24192, %rd16;
	shl.b64 	%rd18, %rd17, 2;
	add.s64 	%rd19, %rd18, %rd1;
	shl.b64 	%rd20, %rd4, 2;
	add.s64 	%rd21, %rd2, %rd20;
	ld.global.u8 	%rs1, [%rd21];
	add.s64 	%rd22, %rd19, 2972712960;
	st.global.u8 	[%rd22], %rs1;
	ld.global.u8 	%rs2, [%rd21+1];
	st.global.u8 	[%rd22+1], %rs2;
	ld.global.u8 	%rs3, [%rd21+2];
	st.global.u8 	[%rd22+2], %rs3;
	ld.global.u8 	%rs4, [%rd21+3];
	st.global.u8 	[%rd22+3], %rs4;
	ld.global.u32 	%r11, [%rd5];
$L__BB0_2:
	setp.lt.u32 	%p2, %r1, %r11;
	@%p2 bra 	$L__BB0_4;
	sub.s32 	%r10, %r1, %r11;
	mul.wide.u32 	%rd23, %r10, 24192;
	mul.wide.u32 	%rd24, %r2, 384;
	add.s64 	%rd25, %rd24, %rd3;
	add.s64 	%rd26, %rd25, %rd23;
	shl.b64 	%rd27, %rd26, 2;
	shl.b64 	%rd28, %rd4, 2;
	add.s64 	%rd29, %rd2, %rd28;
	ld.global.u8 	%rs5, [%rd29];
	add.s64 	%rd30, %rd1, %rd27;
	st.global.u8 	[%rd30], %rs5;
	ld.global.u8 	%rs6, [%rd29+1];
	st.global.u8 	[%rd30+1], %rs6;
	ld.global.u8 	%rs7, [%rd29+2];
	st.global.u8 	[%rd30+2], %rs7;
	ld.global.u8 	%rs8, [%rd29+3];
	st.global.u8 	[%rd30+3], %rs8;
$L__BB0_4:
	ret;

}
	// .globl	_Z8promoterPcPf
.visible .entry _Z8promoterPcPf(
	.param .u64 .ptr .align 1 _Z8promoterPcPf_param_0,
	.param .u64 .ptr .align 1 _Z8promoterPcPf_param_1
)
{
	.reg .b16 	%rs<6>;
	.reg .b32 	%r<6>;
	.reg .b32 	%f<3>;
	.reg .b64 	%rd<9>;

	ld.param.u64 	%rd1, [_Z8promoterPcPf_param_0];
	ld.param.u64 	%rd2, [_Z8promoterPcPf_param_1];
	cvta.to.global.u64 	%rd3, %rd2;
	cvta.to.global.u64 	%rd4, %rd1;
	mov.u32 	%r1, %ctaid.x;
	mov.u32 	%r2, %tid.x;
	shl.b32 	%r3, %r1, 5;
	add.s32 	%r4, %r3, %r2;
	cvt.u64.u32 	%rd5, %r4;
	add.s64 	%rd6, %rd4, %rd5;
	ld.global.u8 	%rs1, [%rd6];
	shl.b16 	%rs2, %rs1, 12;
	shr.s16 	%rs3, %rs2, 12;
	cvt.rn.f32.s16 	%f1, %rs3;
	shl.b32 	%r5, %r4, 1;
	mul.wide.u32 	%rd7, %r5, 4;
	add.s64 	%rd8, %rd3, %rd7;
	st.global.f32 	[%rd8], %f1;
	ld.global.s8 	%rs4, [%rd6];
	shr.s16 	%rs5, %rs4, 4;
	cvt.rn.f32.s16 	%f2, %rs5;
	st.global.f32 	[%rd8+4], %f2;
	ret;

}
	// .globl	_Z10correlatorPfS_PiS0_fS_
.visible .entry _Z10correlatorPfS_PiS0_fS_(
	.param .u64 .ptr .align 1 _Z10correlatorPfS_PiS0_fS__param_0,
	.param .u64 .ptr .align 1 _Z10correlatorPfS_PiS0_fS__param_1,
	.param .u64 .ptr .align 1 _Z10correlatorPfS_PiS0_fS__param_2,
	.param .u64 .ptr .align 1 _Z10correlatorPfS_PiS0_fS__param_3,
	.param .f32 _Z10correlatorPfS_PiS0_fS__param_4,
	.param .u64 .ptr .align 1 _Z10correlatorPfS_PiS0_fS__param_5
)
{
	.reg .pred 	%p<3>;
	.reg .b32 	%r<38>;
	.reg .b32 	%f<166>;
	.reg .b64 	%rd<25>;
	// demoted variable
	.shared .align 4 .b8 _ZZ10correlatorPfS_PiS0_fS_E2d1[1024];
	// demoted variable
	.shared .align 4 .b8 _ZZ10correlatorPfS_PiS0_fS_E2d2[1024];
	ld.param.u64 	%rd6, [_Z10correlatorPfS_PiS0_fS__param_0];
	ld.param.u64 	%rd7, [_Z10correlatorPfS_PiS0_fS__param_2];
	ld.param.u64 	%rd8, [_Z10correlatorPfS_PiS0_fS__param_3];
	ld.param.f32 	%f24, [_Z10correlatorPfS_PiS0_fS__param_4];
	ld.param.u64 	%rd5, [_Z10correlatorPfS_PiS0_fS__param_5];
	cvta.to.global.u64 	%rd1, %rd6;
	cvta.to.global.u64 	%rd9, %rd8;
	cvta.to.global.u64 	%rd10, %rd7;
	mov.u32 	%r8, %ctaid.x;
	mov.u32 	%r9, %tid.x;
	shl.b32 	%r10, %r8, 5;
	add.s32 	%r1, %r10, %r9;
	mul.hi.u32 	%r11, %r1, 715827883;
	shr.u32 	%r12, %r11, 6;
	mul.hi.u32 	%r13, %r8, 715827883;
	shr.u32 	%r14, %r13, 1;
	mul.lo.s32 	%r15, %r14, 12;
	sub.s32 	%r16, %r8, %r15;
	mul.wide.u32 	%rd11, %r12, 4;
	add.s64 	%rd12, %rd10, %rd11;
	ld.global.u32 	%r2, [%rd12];
	shl.b32 	%r3, %r16, 8;
	mad.lo.s32 	%r17, %r2, 3072, %r3;
	add.s64 	%rd13, %rd9, %rd11;
	ld.global.u32 	%r4, [%rd13];
	shl.b32 	%r5, %r9, 3;
	add.s32 	%r18, %r17, %r5;
	add.s32 	%r19, %r18, 8;
	mul.wide.s32 	%rd14, %r18, 4;
	add.s64 	%rd2, %rd1, %rd14;
	ld.global.f32 	%f1, [%rd2];
	shl.b32 	%r20, %r9, 5;
	mov.u32 	%r21, _ZZ10correlatorPfS_PiS0_fS_E2d1;
	add.s32 	%r6, %r21, %r20;
	st.shared.f32 	[%r6], %f1;
	or.b32  	%r22, %r18, 1;
	setp.ge.s32 	%p1, %r22, %r19;
	@%p1 bra 	$L__BB2_2;
	ld.global.f32 	%f25, [%rd2+4];
	st.shared.f32 	[%r6+4], %f25;
	ld.global.f32 	%f26, [%rd2+8];
	st.shared.f32 	[%r6+8], %f26;
	ld.global.f32 	%f27, [%rd2+12];
	st.shared.f32 	[%r6+12], %f27;
	ld.global.f32 	%f28, [%rd2+16];
	st.shared.f32 	[%r6+16], %f28;
	ld.global.f32 	%f29, [%rd2+20];
	st.shared.f32 	[%r6+20], %f29;
	ld.global.f32 	%f30, [%rd2+24];
	st.shared.f32 	[%r6+24], %f30;
	ld.global.f32 	%f31, [%rd2+28];
	st.shared.f32 	[%r6+28], %f31;
$L__BB2_2:
	mad.lo.s32 	%r23, %r4, 3072, %r3;
	add.s32 	%r24, %r23, %r5;
	add.s32 	%r25, %r24, 8;
	mul.wide.s32 	%rd15, %r24, 4;
	add.s64 	%rd3, %rd1, %rd15;
	ld.global.f32 	%f2, [%rd3];
	shl.b32 	%r26, %r5, 2;
	mov.u32 	%r27, _ZZ10correlatorPfS_PiS0_fS_E2d2;
	add.s32 	%r7, %r27, %r26;
	st.shared.f32 	[%r7], %f2;
	add.s32 	%r28, %r24, 1;
	setp.lt.s32 	%p2, %r28, %r25;
	@%p2 bra 	$L__BB2_5;
	ld.shared.f32 	%f165, [%r7+4];
	ld.shared.f32 	%f164, [%r7+8];
	ld.shared.f32 	%f163, [%r7+12];
	ld.shared.f32 	%f162, [%r7+16];
	ld.shared.f32 	%f161, [%r7+20];
	ld.shared.f32 	%f160, [%r7+24];
	ld.shared.f32 	%f159, [%r7+28];
$L__BB2_4:
	ld.param.u64 	%rd24, [_Z10correlatorPfS_PiS0_fS__param_1];
	shl.b32 	%r30, %r11, 1;
	and.b32  	%r31, %r30, 384;
	cvta.to.global.u64 	%rd16, %rd24;
	cvta.to.global.u64 	%rd17, %rd5;
	add.s32 	%r32, %r1, %r31;
	shr.u32 	%r33, %r32, 1;
	and.b32  	%r34, %r33, 252;
	mad.lo.s32 	%r35, %r2, 192, %r34;
	mad.lo.s32 	%r36, %r4, 192, %r34;
	mul.wide.s32 	%rd18, %r35, 4;
	add.s64 	%rd19, %rd17, %rd18;
	ld.global.f32 	%f32, [%rd19];
	mul.wide.s32 	%rd20, %r36, 4;
	add.s64 	%rd21, %rd17, %rd20;
	ld.global.f32 	%f33, [%rd21];
	ld.global.f32 	%f34, [%rd19+4];
	ld.global.f32 	%f35, [%rd21+4];
	ld.global.f32 	%f36, [%rd19+8];
	ld.global.f32 	%f37, [%rd21+8];
	ld.global.f32 	%f38, [%rd19+12];
	ld.global.f32 	%f39, [%rd21+12];
	ld.shared.f32 	%f40, [%r6+4];
	mul.f32 	%f41, %f1, %f32;
	mul.f32 	%f42, %f40, %f34;
	sub.f32 	%f43, %f41, %f42;
	mul.f32 	%f44, %f40, %f32;
	fma.rn.f32 	%f45, %f1, %f34, %f44;
	mul.f32 	%f46, %f2, %f33;
	mul.f32 	%f47, %f165, %f35;
	sub.f32 	%f48, %f46, %f47;
	mul.f32 	%f49, %f165, %f33;
	fma.rn.f32 	%f50, %f2, %f35, %f49;
	mul.f32 	%f51, %f45, %f50;
	fma.rn.f32 	%f52, %f43, %f48, %f51;
	mul.f32 	%f53, %f43, %f50;
	mul.f32 	%f54, %f48, %f45;
	sub.f32 	%f55, %f53, %f54;
	mul.f32 	%f56, %f164, %f37;
	mul.f32 	%f57, %f163, %f39;
	sub.f32 	%f58, %f56, %f57;
	mul.f32 	%f59, %f163, %f37;
	fma.rn.f32 	%f60, %f164, %f39, %f59;
	mul.f32 	%f61, %f45, %f60;
	fma.rn.f32 	%f62, %f43, %f58, %f61;
	mul.f32 	%f63, %f43, %f60;
	mul.f32 	%f64, %f58, %f45;
	sub.f32 	%f65, %f63, %f64;
	ld.shared.f32 	%f66, [%r6+8];
	ld.shared.f32 	%f67, [%r6+12];
	mul.f32 	%f68, %f66, %f36;
	mul.f32 	%f69, %f67, %f38;
	sub.f32 	%f70, %f68, %f69;
	mul.f32 	%f71, %f67, %f36;
	fma.rn.f32 	%f72, %f66, %f38, %f71;
	mul.f32 	%f73, %f72, %f50;
	fma.rn.f32 	%f74, %f70, %f48, %f73;
	mul.f32 	%f75, %f70, %f50;
	mul.f32 	%f76, %f48, %f72;
	sub.f32 	%f77, %f75, %f76;
	mul.f32 	%f78, %f72, %f60;
	fma.rn.f32 	%f79, %f70, %f58, %f78;
	mul.f32 	%f80, %f70, %f60;
	mul.f32 	%f81, %f58, %f72;
	sub.f32 	%f82, %f80, %f81;
	ld.shared.f32 	%f83, [%r6+16];
	ld.shared.f32 	%f84, [%r6+20];
	mul.f32 	%f85, %f83, %f32;
	mul.f32 	%f86, %f84, %f34;
	sub.f32 	%f87, %f85, %f86;
	mul.f32 	%f88, %f84, %f32;
	fma.rn.f32 	%f89, %f83, %f34, %f88;
	mul.f32 	%f90, %f162, %f33;
	mul.f32 	%f91, %f161, %f35;
	sub.f32 	%f92, %f90, %f91;
	mul.f32 	%f93, %f161, %f33;
	fma.rn.f32 	%f94, %f162, %f35, %f93;
	mul.f32 	%f95, %f89, %f94;
	fma.rn.f32 	%f96, %f87, %f92, %f95;
	mul.f32 	%f97, %f87, %f94;
	mul.f32 	%f98, %f92, %f89;
	sub.f32 	%f99, %f97, %f98;
	mul.f32 	%f100, %f160, %f37;
	mul.f32 	%f101, %f159, %f39;
	sub.f32 	%f102, %f100, %f101;
	mul.f32 	%f103, %f159, %f37;
	fma.rn.f32 	%f104, %f160, %f39, %f103;
	mul.f32 	%f105, %f89, %f104;
	fma.rn.f32 	%f106, %f87, %f102, %f105;
	mul.f32 	%f107, %f87, %f104;
	mul.f32 	%f108, %f102, %f89;
	sub.f32 	%f109, %f107, %f108;
	ld.shared.f32 	%f110, [%r6+24];
	ld.shared.f32 	%f111, [%r6+28];
	mul.f32 	%f112, %f110, %f36;
	mul.f32 	%f113, %f111, %f38;
	sub.f32 	%f114, %f112, %f113;
	mul.f32 	%f115, %f111, %f36;
	fma.rn.f32 	%f116, %f110, %f38, %f115;
	mul.f32 	%f117, %f116, %f94;
	fma.rn.f32 	%f118, %f114, %f92, %f117;
	mul.f32 	%f119, %f114, %f94;
	mul.f32 	%f120, %f92, %f116;
	sub.f32 	%f121, %f119, %f120;
	mul.f32 	%f122, %f116, %f104;
	fma.rn.f32 	%f123, %f114, %f102, %f122;
	mul.f32 	%f124, %f114, %f104;
	mul.f32 	%f125, %f102, %f116;
	sub.f32 	%f126, %f124, %f125;
	shl.b32 	%r37, %r1, 3;
	mul.wide.s32 	%rd22, %r37, 4;
	add.s64 	%rd23, %rd16, %rd22;
	ld.global.f32 	%f127, [%rd23];
	fma.rn.f32 	%f128, %f24, %f52, %f127;
	st.global.f32 	[%rd23], %f128;
	ld.global.f32 	%f129, [%rd23+4];
	fma.rn.f32 	%f130, %f24, %f55, %f129;
	st.global.f32 	[%rd23+4], %f130;
	ld.global.f32 	%f131, [%rd23+8];
	fma.rn.f32 	%f132, %f24, %f62, %f131;
	st.global.f32 	[%rd23+8], %f132;
	ld.global.f32 	%f133, [%rd23+12];
	fma.rn.f32 	%f134, %f24, %f65, %f133;
	st.global.f32 	[%rd23+12], %f134;
	ld.global.f32 	%f135, [%rd23+16];
	fma.rn.f32 	%f136, %f24, %f74, %f135;
	st.global.f32 	[%rd23+16], %f136;
	ld.global.f32 	%f137, [%rd23+20];
	fma.rn.f32 	%f138, %f24, %f77, %f137;
	st.global.f32 	[%rd23+20], %f138;
	ld.global.f32 	%f139, [%rd23+24];
	fma.rn.f32 	%f140, %f24, %f79, %f139;
	st.global.f32 	[%rd23+24], %f140;
	ld.global.f32 	%f141, [%rd23+28];
	fma.rn.f32 	%f142, %f24, %f82, %f141;
	st.global.f32 	[%rd23+28], %f142;
	ld.global.f32 	%f143, [%rd23+24772608];
	fma.rn.f32 	%f144, %f24, %f96, %f143;
	st.global.f32 	[%rd23+24772608], %f144;
	ld.global.f32 	%f145, [%rd23+24772612];
	fma.rn.f32 	%f146, %f24, %f99, %f145;
	st.global.f32 	[%rd23+24772612], %f146;
	ld.global.f32 	%f147, [%rd23+24772616];
	fma.rn.f32 	%f148, %f24, %f106, %f147;
	st.global.f32 	[%rd23+24772616], %f148;
	ld.global.f32 	%f149, [%rd23+24772620];
	fma.rn.f32 	%f150, %f24, %f109, %f149;
	st.global.f32 	[%rd23+24772620], %f150;
	ld.global.f32 	%f151, [%rd23+24772624];
	fma.rn.f32 	%f152, %f24, %f118, %f151;
	st.global.f32 	[%rd23+24772624], %f152;
	ld.global.f32 	%f153, [%rd23+24772628];
	fma.rn.f32 	%f154, %f24, %f121, %f153;
	st.global.f32 	[%rd23+24772628], %f154;
	ld.global.f32 	%f155, [%rd23+24772632];
	fma.rn.f32 	%f156, %f24, %f123, %f155;
	st.global.f32 	[%rd23+24772632], %f156;
	ld.global.f32 	%f157, [%rd23+24772636];
	fma.rn.f32 	%f158, %f24, %f126, %f157;
	st.global.f32 	[%rd23+24772636], %f158;
	ret;
$L__BB2_5:
	ld.global.f32 	%f165, [%rd3+4];
	st.shared.f32 	[%r7+4], %f165;
	ld.global.f32 	%f164, [%rd3+8];
	st.shared.f32 	[%r7+8], %f164;
	ld.global.f32 	%f163, [%rd3+12];
	st.shared.f32 	[%r7+12], %f163;
	ld.global.f32 	%f162, [%rd3+16];
	st.shared.f32 	[%r7+16], %f162;
	ld.global.f32 	%f161, [%rd3+20];
	st.shared.f32 	[%r7+20], %f161;
	ld.global.f32 	%f160, [%rd3+24];
	st.shared.f32 	[%r7+24], %f160;
	ld.global.f32 	%f159, [%rd3+28];
	st.shared.f32 	[%r7+28], %f159;
	bra.uni 	$L__BB2_4;

}
	// .globl	_Z12reduce_corrsPfS_fPiS0_iS_f
.visible .entry _Z12reduce_corrsPfS_fPiS0_iS_f(
	.param .u64 .ptr .align 1 _Z12reduce_corrsPfS_fPiS0_iS_f_param_0,
	.param .u64 .ptr .align 1 _Z12reduce_corrsPfS_fPiS0_iS_f_param_1,
	.param .f32 _Z12reduce_corrsPfS_fPiS0_iS_f_param_2,
	.param .u64 .ptr .align 1 _Z12reduce_corrsPfS_fPiS0_iS_f_param_3,
	.param .u64 .ptr .align 1 _Z12reduce_corrsPfS_fPiS0_iS_f_param_4,
	.param .u32 _Z12reduce_corrsPfS_fPiS0_iS_f_param_5,
	.param .u64 .ptr .align 1 _Z12reduce_corrsPfS_fPiS0_iS_f_param_6,
	.param .f32 _Z12reduce_corrsPfS_fPiS0_iS_f_param_7
)
{
	.reg .pred 	%p<32>;
	.reg .b32 	%r<84>;
	.reg .b32 	%f<128>;
	.reg .b64 	%rd<73>;
	// demoted variable
	.shared .align 4 .b8 _ZZ12reduce_corrsPfS_fPiS0_iS_fE6summer[2048];
	ld.param.u64 	%rd14, [_Z12reduce_corrsPfS_fPiS0_iS_f_param_0];
	ld.param.u64 	%rd13, [_Z12reduce_corrsPfS_fPiS0_iS_f_param_1];
	ld.param.f32 	%f1, [_Z12reduce_corrsPfS_fPiS0_iS_f_param_2];
	ld.param.u64 	%rd15, [_Z12reduce_corrsPfS_fPiS0_iS_f_param_3];
	ld.param.u64 	%rd16, [_Z12reduce_corrsPfS_fPiS0_iS_f_param_4];
	ld.param.u32 	%r12, [_Z12reduce_corrsPfS_fPiS0_iS_f_param_5];
	ld.param.u64 	%rd17, [_Z12reduce_corrsPfS_fPiS0_iS_f_param_6];
	ld.param.f32 	%f2, [_Z12reduce_corrsPfS_fPiS0_iS_f_param_7];
	cvta.to.global.u64 	%rd1, %rd14;
	cvta.to.global.u64 	%rd2, %rd17;
	cvta.to.global.u64 	%rd3, %rd16;
	cvta.to.global.u64 	%rd4, %rd15;
	mov.u32 	%r1, %ctaid.x;
	mov.u32 	%r2, %tid.x;
	shl.b32 	%r13, %r2, 2;
	mov.u32 	%r14, _ZZ12reduce_corrsPfS_fPiS0_iS_fE6summer;
	add.s32 	%r3, %r14, %r13;
	mov.b32 	%r15, 0;
	st.volatile.shared.u32 	[%r3], %r15;
	setp.gt.s32 	%p1, %r12, 1;
	@%p1 bra 	$L__BB3_12;
	setp.eq.s32 	%p4, %r12, 0;
	@%p4 bra 	$L__BB3_23;
	setp.eq.s32 	%p5, %r12, 1;
	@%p5 bra 	$L__BB3_3;
	bra.uni 	$L__BB3_45;
$L__BB3_3:
	setp.gt.u32 	%p16, %r2, 503;
	@%p16 bra 	$L__BB3_45;
	mul.wide.u32 	%rd36, %r2, 4;
	add.s64 	%rd7, %rd4, %rd36;
	ld.global.u32 	%r54, [%rd7];
	add.s64 	%rd8, %rd3, %rd36;
	ld.global.u32 	%r55, [%rd8];
	setp.eq.s32 	%p17, %r54, %r55;
	@%p17 bra 	$L__BB3_6;
	shl.b32 	%r56, %r1, 3;
	mad.lo.s32 	%r57, %r2, 3072, %r56;
	mul.wide.u32 	%rd37, %r57, 4;
	add.s64 	%rd38, %rd1, %rd37;
	ld.global.f32 	%f43, [%rd38];
	ld.global.f32 	%f44, [%rd38+24];
	sub.f32 	%f45, %f43, %f44;
	ld.volatile.shared.f32 	%f46, [%r3];
	add.f32 	%f47, %f46, %f45;
	st.volatile.shared.f32 	[%r3], %f47;
$L__BB3_6:
	ld.global.u32 	%r58, [%rd7+2016];
	ld.global.u32 	%r59, [%rd8+2016];
	setp.eq.s32 	%p18, %r58, %r59;
	@%p18 bra 	$L__BB3_8;
	shl.b32 	%r60, %r1, 3;
	mad.lo.s32 	%r61, %r2, 3072, %r60;
	add.s32 	%r62, %r61, 1548288;
	mul.wide.u32 	%rd39, %r62, 4;
	add.s64 	%rd40, %rd1, %rd39;
	ld.global.f32 	%f48, [%rd40];
	ld.global.f32 	%f49, [%rd40+24];
	sub.f32 	%f50, %f48, %f49;
	ld.volatile.shared.f32 	%f51, [%r3];
	add.f32 	%f52, %f51, %f50;
	st.volatile.shared.f32 	[%r3], %f52;
$L__BB3_8:
	ld.global.u32 	%r63, [%rd7+4032];
	ld.global.u32 	%r64, [%rd8+4032];
	setp.eq.s32 	%p19, %r63, %r64;
	@%p19 bra 	$L__BB3_10;
	shl.b32 	%r65, %r1, 3;
	mad.lo.s32 	%r66, %r2, 3072, %r65;
	add.s32 	%r67, %r66, 3096576;
	mul.wide.u32 	%rd41, %r67, 4;
	add.s64 	%rd42, %rd1, %rd41;
	ld.global.f32 	%f53, [%rd42];
	ld.global.f32 	%f54, [%rd42+24];
	sub.f32 	%f55, %f53, %f54;
	ld.volatile.shared.f32 	%f56, [%r3];
	add.f32 	%f57, %f56, %f55;
	st.volatile.shared.f32 	[%r3], %f57;
$L__BB3_10:
	ld.global.u32 	%r68, [%rd7+6048];
	ld.global.u32 	%r69, [%rd8+6048];
	setp.eq.s32 	%p20, %r68, %r69;
	@%p20 bra 	$L__BB3_45;
	shl.b32 	%r70, %r1, 3;
	mad.lo.s32 	%r71, %r2, 3072, %r70;
	add.s32 	%r72, %r71, 4644864;
	mul.wide.u32 	%rd43, %r72, 4;
	add.s64 	%rd44, %rd1, %rd43;
	ld.global.f32 	%f58, [%rd44];
	ld.global.f32 	%f59, [%rd44+24];
	sub.f32 	%f60, %f58, %f59;
	ld.volatile.shared.f32 	%f61, [%r3];
	add.f32 	%f62, %f61, %f60;
	st.volatile.shared.f32 	[%r3], %f62;
	bra.uni 	$L__BB3_45;
$L__BB3_12:
	setp.eq.s32 	%p2, %r12, 2;
	@%p2 bra 	$L__BB3_36;
	setp.eq.s32 	%p3, %r12, 3;
	@%p3 bra 	$L__BB3_14;
	bra.uni 	$L__BB3_45;
$L__BB3_14:
	setp.gt.u32 	%p6, %r2, 503;
	@%p6 bra 	$L__BB3_45;
	mul.wide.u32 	%rd18, %r2, 4;
	add.s64 	%rd11, %rd4, %rd18;
	ld.global.u32 	%r16, [%rd11];
	add.s64 	%rd12, %rd3, %rd18;
	ld.global.u32 	%r17, [%rd12];
	setp.eq.s32 	%p7, %r16, %r17;
	@%p7 bra 	$L__BB3_17;
	shl.b32 	%r18, %r1, 3;
	mad.lo.s32 	%r19, %r2, 3072, %r18;
	mul.wide.u32 	%rd19, %r19, 4;
	add.s64 	%rd20, %rd1, %rd19;
	ld.global.f32 	%f3, [%rd20+12];
	ld.global.f32 	%f4, [%rd20+20];
	sub.f32 	%f5, %f3, %f4;
	ld.volatile.shared.f32 	%f6, [%r3];
	add.f32 	%f7, %f6, %f5;
	st.volatile.shared.f32 	[%r3], %f7;
$L__BB3_17:
	ld.global.u32 	%r20, [%rd11+2016];
	ld.global.u32 	%r21, [%rd12+2016];
	setp.eq.s32 	%p8, %r20, %r21;
	@%p8 bra 	$L__BB3_19;
	shl.b32 	%r22, %r1, 3;
	mad.lo.s32 	%r23, %r2, 3072, %r22;
	add.s32 	%r24, %r23, 1548288;
	mul.wide.u32 	%rd21, %r24, 4;
	add.s64 	%rd22, %rd1, %rd21;
	ld.global.f32 	%f8, [%rd22+12];
	ld.global.f32 	%f9, [%rd22+20];
	sub.f32 	%f10, %f8, %f9;
	ld.volatile.shared.f32 	%f11, [%r3];
	add.f32 	%f12, %f11, %f10;
	st.volatile.shared.f32 	[%r3], %f12;
$L__BB3_19:
	ld.global.u32 	%r25, [%rd11+4032];
	ld.global.u32 	%r26, [%rd12+4032];
	setp.eq.s32 	%p9, %r25, %r26;
	@%p9 bra 	$L__BB3_21;
	shl.b32 	%r27, %r1, 3;
	mad.lo.s32 	%r28, %r2, 3072, %r27;
	add.s32 	%r29, %r28, 3096576;
	mul.wide.u32 	%rd23, %r29, 4;
	add.s64 	%rd24, %rd1, %rd23;
	ld.global.f32 	%f13, [%rd24+12];
	ld.global.f32 	%f14, [%rd24+20];
	sub.f32 	%f15, %f13, %f14;
	ld.volatile.shared.f32 	%f16, [%r3];
	add.f32 	%f17, %f16, %f15;
	st.volatile.shared.f32 	[%r3], %f17;
$L__BB3_21:
	ld.global.u32 	%r30, [%rd11+6048];
	ld.global.u32 	%r31, [%rd12+6048];
	setp.eq.s32 	%p10, %r30, %r31;
	@%p10 bra 	$L__BB3_45;
	shl.b32 	%r32, %r1, 3;
	mad.lo.s32 	%r33, %r2, 3072, %r32;
	add.s32 	%r34, %r33, 4644864;
	mul.wide.u32 	%rd25, %r34, 4;
	add.s64 	%rd26, %rd1, %rd25;
	ld.global.f32 	%f18, [%rd26+12];
	ld.global.f32 	%f19, [%rd26+20];
	sub.f32 	%f20, %f18, %f19;
	ld.volatile.shared.f32 	%f21, [%r3];
	add.f32 	%f22, %f21, %f20;
	st.volatile.shared.f32 	[%r3], %f22;
	bra.uni 	$L__BB3_45;
$L__BB3_23:
	setp.gt.u32 	%p21, %r2, 503;
	@%p21 bra 	$L__BB3_45;
	mul.wide.u32 	%rd45, %r2, 4;
	add.s64 	%rd5, %rd4, %rd45;
	ld.global.u32 	%r4, [%rd5];
	add.s64 	%rd6, %rd3, %rd45;
	ld.global.u32 	%r5, [%rd6];
	setp.eq.s32 	%p22, %r4, %r5;
	@%p22 bra 	$L__BB3_27;
	mul.wide.s32 	%rd46, %r5, 4;
	add.s64 	%rd47, %rd2, %rd46;
	ld.global.f32 	%f63, [%rd47];
	mul.wide.s32 	%rd48, %r4, 4;
	add.s64 	%rd49, %rd2, %rd48;
	ld.global.f32 	%f64, [%rd49];
	sub.f32 	%f65, %f63, %f64;
	abs.f32 	%f66, %f65;
	setp.leu.f32 	%p23, %f66, %f2;
	@%p23 bra 	$L__BB3_27;
	shl.b32 	%r73, %r1, 3;
	mad.lo.s32 	%r74, %r2, 3072, %r73;
	mul.wide.u32 	%rd50, %r74, 4;
	add.s64 	%rd51, %rd1, %rd50;
	ld.global.f32 	%f67, [%rd51];
	ld.global.f32 	%f68, [%rd51+24];
	add.f32 	%f69, %f67, %f68;
	ld.volatile.shared.f32 	%f70, [%r3];
	add.f32 	%f71, %f70, %f69;
	st.volatile.shared.f32 	[%r3], %f71;
$L__BB3_27:
	ld.global.u32 	%r6, [%rd5+2016];
	ld.global.u32 	%r7, [%rd6+2016];
	setp.eq.s32 	%p24, %r6, %r7;
	@%p24 bra 	$L__BB3_30;
	mul.wide.s32 	%rd52, %r7, 4;
	add.s64 	%rd53, %rd2, %rd52;
	ld.global.f32 	%f72, [%rd53];
	mul.wide.s32 	%rd54, %r6, 4;
	add.s64 	%rd55, %rd2, %rd54;
	ld.global.f32 	%f73, [%rd55];
	sub.f32 	%f74, %f72, %f73;
	abs.f32 	%f75, %f74;
	setp.leu.f32 	%p25, %f75, %f2;
	@%p25 bra 	$L__BB3_30;
	shl.b32 	%r75, %r1, 3;
	mad.lo.s32 	%r76, %r2, 3072, %r75;
	add.s32 	%r77, %r76, 1548288;
	mul.wide.u32 	%rd56, %r77, 4;
	add.s64 	%rd57, %rd1, %rd56;
	ld.global.f32 	%f76, [%rd57];
	ld.global.f32 	%f77, [%rd57+24];
	add.f32 	%f78, %f76, %f77;
	ld.volatile.shared.f32 	%f79, [%r3];
	add.f32 	%f80, %f79, %f78;
	st.volatile.shared.f32 	[%r3], %f80;
$L__BB3_30:
	ld.global.u32 	%r8, [%rd5+4032];
	ld.global.u32 	%r9, [%rd6+4032];
	setp.eq.s32 	%p26, %r8, %r9;
	@%p26 bra 	$L__BB3_33;
	mul.wide.s32 	%rd58, %r9, 4;
	add.s64 	%rd59, %rd2, %rd58;
	ld.global.f32 	%f81, [%rd59];
	mul.wide.s32 	%rd60, %r8, 4;
	add.s64 	%rd61, %rd2, %rd60;
	ld.global.f32 	%f82, [%rd61];
	sub.f32 	%f83, %f81, %f82;
	abs.f32 	%f84, %f83;
	setp.leu.f32 	%p27, %f84, %f2;
	@%p27 bra 	$L__BB3_33;
	shl.b32 	%r78, %r1, 3;
	mad.lo.s32 	%r79, %r2, 3072, %r78;
	add.s32 	%r80, %r79, 3096576;
	mul.wide.u32 	%rd62, %r80, 4;
	add.s64 	%rd63, %rd1, %rd62;
	ld.global.f32 	%f85, [%rd63];
	ld.global.f32 	%f86, [%rd63+24];
	add.f32 	%f87, %f85, %f86;
	ld.volatile.shared.f32 	%f88, [%r3];
	add.f32 	%f89, %f88, %f87;
	st.volatile.shared.f32 	[%r3], %f89;
$L__BB3_33:
	ld.global.u32 	%r10, [%rd5+6048];
	ld.global.u32 	%r11, [%rd6+6048];
	setp.eq.s32 	%p28, %r10, %r11;
	@%p28 bra 	$L__BB3_45;
	mul.wide.s32 	%rd64, %r11, 4;
	add.s64 	%rd65, %rd2, %rd64;
	ld.global.f32 	%f90, [%rd65];
	mul.wide.s32 	%rd66, %r10, 4;
	add.s64 	%rd67, %rd2, %rd66;
	ld.global.f32 	%f91, [%rd67];
	sub.f32 	%f92, %f90, %f91;
	abs.f32 	%f93, %f92;
	setp.leu.f32 	%p29, %f93, %f2;
	@%p29 bra 	$L__BB3_45;
	shl.b32 	%r81, %r1, 3;
	mad.lo.s32 	%r82, %r2, 3072, %r81;
	add.s32 	%r83, %r82, 4644864;
	mul.wide.u32 	%rd68, %r83, 4;
	add.s64 	%rd69, %rd1, %rd68;
	ld.global.f32 	%f94, [%rd69];
	ld.global.f32 	%f95, [%rd69+24];
	add.f32 	%f96, %f94, %f95;
	ld.volatile.shared.f32 	%f97, [%r3];
	add.f32 	%f98, %f97, %f96;
	st.volatile.shared.f32 	[%r3], %f98;
	bra.uni 	$L__BB3_45;
$L__BB3_36:
	setp.gt.u32 	%p11, %r2, 503;
	@%p11 bra 	$L__BB3_45;
	mul.wide.u32 	%rd27, %r2, 4;
	add.s64 	%rd9, %rd4, %rd27;
	ld.global.u32 	%r35, [%rd9];
	add.s64 	%rd10, %rd3, %rd27;
	ld.global.u32 	%r36, [%rd10];
	setp.eq.s32 	%p12, %r35, %r36;
	@%p12 bra 	$L__BB3_39;
	shl.b32 	%r37, %r1, 3;
	mad.lo.s32 	%r38, %r2, 3072, %r37;
	mul.wide.u32 	%rd28, %r38, 4;
	add.s64 	%rd29, %rd1, %rd28;
	ld.global.f32 	%f23, [%rd29+8];
	ld.global.f32 	%f24, [%rd29+16];
	add.f32 	%f25, %f23, %f24;
	ld.volatile.shared.f32 	%f26, [%r3];
	add.f32 	%f27, %f26, %f25;
	st.volatile.shared.f32 	[%r3], %f27;
$L__BB3_39:
	ld.global.u32 	%r39, [%rd9+2016];
	ld.global.u32 	%r40, [%rd10+2016];
	setp.eq.s32 	%p13, %r39, %r40;
	@%p13 bra 	$L__BB3_41;
	shl.b32 	%r41, %r1, 3;
	mad.lo.s32 	%r42, %r2, 3072, %r41;
	add.s32 	%r43, %r42, 1548288;
	mul.wide.u32 	%rd30, %r43, 4;
	add.s64 	%rd31, %rd1, %rd30;
	ld.global.f32 	%f28, [%rd31+8];
	ld.global.f32 	%f29, [%rd31+16];
	add.f32 	%f30, %f28, %f29;
	ld.volatile.shared.f32 	%f31, [%r3];
	add.f32 	%f32, %f31, %f30;
	st.volatile.shared.f32 	[%r3], %f32;
$L__BB3_41:
	ld.global.u32 	%r44, [%rd9+4032];
	ld.global.u32 	%r45, [%rd10+4032];
	setp.eq.s32 	%p14, %r44, %r45;
	@%p14 bra 	$L__BB3_43;
	shl.b32 	%r46, %r1, 3;
	mad.lo.s32 	%r47, %r2, 3072, %r46;
	add.s32 	%r48, %r47, 3096576;
	mul.wide.u32 	%rd32, %r48, 4;
	add.s64 	%rd33, %rd1, %rd32;
	ld.global.f32 	%f33, [%rd33+8];
	ld.global.f32 	%f34, [%rd33+16];
	add.f32 	%f35, %f33, %f34;
	ld.volatile.shared.f32 	%f36, [%r3];
	add.f32 	%f37, %f36, %f35;
	st.volatile.shared.f32 	[%r3], %f37;
$L__BB3_43:
	ld.global.u32 	%r49, [%rd9+6048];
	ld.global.u32 	%r50, [%rd10+6048];
	setp.eq.s32 	%p15, %r49, %r50;
	@%p15 bra 	$L__BB3_45;
	shl.b32 	%r51, %r1, 3;
	mad.lo.s32 	%r52, %r2, 3072, %r51;
	add.s32 	%r53, %r52, 4644864;
	mul.wide.u32 	%rd34, %r53, 4;
	add.s64 	%rd35, %rd1, %rd34;
	ld.global.f32 	%f38, [%rd35+8];
	ld.global.f32 	%f39, [%rd35+16];
	add.f32 	%f40, %f38, %f39;
	ld.volatile.shared.f32 	%f41, [%r3];
	add.f32 	%f42, %f41, %f40;
	st.volatile.shared.f32 	[%r3], %f42;
$L__BB3_45:
	bar.sync 	0;
	setp.gt.u32 	%p30, %r2, 255;
	@%p30 bra 	$L__BB3_47;
	ld.volatile.shared.f32 	%f99, [%r3+1024];
	ld.volatile.shared.f32 	%f100, [%r3];
	add.f32 	%f101, %f99, %f100;
	st.volatile.shared.f32 	[%r3], %f101;
	bar.sync 	0;
	ld.volatile.shared.f32 	%f102, [%r3+512];
	ld.volatile.shared.f32 	%f103, [%r3];
	add.f32 	%f104, %f102, %f103;
	st.volatile.shared.f32 	[%r3], %f104;
	bar.sync 	0;
	ld.volatile.shared.f32 	%f105, [%r3+256];
	ld.volatile.shared.f32 	%f106, [%r3];
	add.f32 	%f107, %f105, %f106;
	st.volatile.shared.f32 	[%r3], %f107;
	bar.sync 	0;
	ld.volatile.shared.f32 	%f108, [%r3+128];
	ld.volatile.shared.f32 	%f109, [%r3];
	add.f32 	%f110, %f108, %f109;
	st.volatile.shared.f32 	[%r3], %f110;
	bar.sync 	0;
	ld.volatile.shared.f32 	%f111, [%r3+64];
	ld.volatile.shared.f32 	%f112, [%r3];
	add.f32 	%f113, %f111, %f112;
	st.volatile.shared.f32 	[%r3], %f113;
	bar.sync 	0;
	ld.volatile.shared.f32 	%f114, [%r3+32];
	ld.volatile.shared.f32 	%f115, [%r3];
	add.f32 	%f116, %f114, %f115;
	st.volatile.shared.f32 	[%r3], %f116;
	bar.sync 	0;
	ld.volatile.shared.f32 	%f117, [%r3+16];
	ld.volatile.shared.f32 	%f118, [%r3];
	add.f32 	%f119, %f117, %f118;
	st.volatile.shared.f32 	[%r3], %f119;
	bar.sync 	0;
	ld.volatile.shared.f32 	%f120, [%r3+8];
	ld.volatile.shared.f32 	%f121, [%r3];
	add.f32 	%f122, %f120, %f121;
	st.volatile.shared.f32 	[%r3], %f122;
	bar.sync 	0;
	ld.volatile.shared.f32 	%f123, [%r3+4];
	ld.volatile.shared.f32 	%f124, [%r3];
	add.f32 	%f125, %f123, %f124;
	st.volatile.shared.f32 	[%r3], %f125;
$L__BB3_47:
	bar.sync 	0;
	setp.ne.s32 	%p31, %r2, 0;
	@%p31 bra 	$L__BB3_49;
	ld.volatile.shared.f32 	%f126, [_ZZ12reduce_corrsPfS_fPiS0_iS_fE6summer];
	mul.f32 	%f127, %f1, %f126;
	cvta.to.global.u64 	%rd70, %rd13;
	mul.wide.u32 	%rd71, %r1, 4;
	add.s64 	%rd72, %rd70, %rd71;
	st.global.f32 	[%rd72], %f127;
$L__BB3_49:
	ret;

}
	// .globl	_Z7delayerPfS_S_
.visible .entry _Z7delayerPfS_S_(
	.param .u64 .ptr .align 1 _Z7delayerPfS_S__param_0,
	.param .u64 .ptr .align 1 _Z7delayerPfS_S__param_1,
	.param .u64 .ptr .align 1 _Z7delayerPfS_S__param_2
)
{
	.local .align 4 .b8 	__local_depot4[28];
	.reg .b64 	%SP;
	.reg .b64 	%SPL;
	.reg .pred 	%p<33>;
	.reg .b32 	%r<168>;
	.reg .b32 	%f<99>;
	.reg .b64 	%rd<87>;
	.reg .b64 	%fd<14>;

	mov.u64 	%SPL, __local_depot4;
	ld.param.u64 	%rd31, [_Z7delayerPfS_S__param_0];
	ld.param.u64 	%rd32, [_Z7delayerPfS_S__param_1];
	ld.param.u64 	%rd33, [_Z7delayerPfS_S__param_2];
	cvta.to.global.u64 	%rd34, %rd31;
	cvta.to.global.u64 	%rd35, %rd33;
	cvta.to.global.u64 	%rd36, %rd32;
	add.u64 	%rd1, %SPL, 0;
	mov.u32 	%r54, %ctaid.x;
	mov.u32 	%r55, %tid.x;
	shl.b32 	%r56, %r54, 5;
	add.s32 	%r57, %r56, %r55;
	shr.u32 	%r58, %r57, 2;
	mul.hi.u32 	%r59, %r57, 715827883;
	shr.u32 	%r60, %r59, 8;
	mul.hi.u32 	%r61, %r58, 178956971;
	shr.u32 	%r62, %r61, 4;
	mul.lo.s32 	%r63, %r62, 384;
	sub.s32 	%r64, %r58, %r63;
	mul.wide.u32 	%rd38, %r64, 4;
	add.s64 	%rd39, %rd36, %rd38;
	ld.global.f32 	%f23, [%rd39];
	cvt.f64.f32 	%fd1, %f23;
	mul.f64 	%fd2, %fd1, 0dC01921FB54442EEA;
	mul.wide.u32 	%rd40, %r60, 4;
	add.s64 	%rd41, %rd35, %rd40;
	ld.global.f32 	%f24, [%rd41];
	cvt.f64.f32 	%fd3, %f24;
	mul.f64 	%fd4, %fd2, %fd3;
	mul.f64 	%fd5, %fd4, 0d3E112E0BE826D695;
	cvt.rn.f32.f64 	%f1, %fd5;
	shl.b32 	%r65, %r57, 1;
	mul.wide.u32 	%rd42, %r65, 4;
	add.s64 	%rd2, %rd34, %rd42;
	ld.global.f32 	%f2, [%rd2];
	mul.f32 	%f25, %f1, 0f3F22F983;
	cvt.rni.s32.f32 	%r167, %f25;
	cvt.rn.f32.s32 	%f26, %r167;
	fma.rn.f32 	%f27, %f26, 0fBFC90FDA, %f1;
	fma.rn.f32 	%f28, %f26, 0fB3A22168, %f27;
	fma.rn.f32 	%f98, %f26, 0fA7C234C5, %f28;
	abs.f32 	%f4, %f1;
	setp.ltu.f32 	%p1, %f4, 0f47CE4780;
	mov.u32 	%r155, %r167;
	mov.f32 	%f95, %f98;
	@%p1 bra 	$L__BB4_8;
	setp.neu.f32 	%p2, %f4, 0f7F800000;
	@%p2 bra 	$L__BB4_3;
	mov.f32 	%f31, 0f00000000;
	mul.rn.f32 	%f95, %f1, %f31;
	mov.b32 	%r155, 0;
	bra.uni 	$L__BB4_8;
$L__BB4_3:
	mov.b32 	%r2, %f1;
	shl.b32 	%r67, %r2, 8;
	or.b32  	%r3, %r67, -2147483648;
	mov.b64 	%rd77, 0;
	mov.b32 	%r152, 0;
	mov.u64 	%rd75, __cudart_i2opi_f;
	mov.u64 	%rd76, %rd1;
$L__BB4_4:
	.pragma "nounroll";
	ld.global.nc.u32 	%r68, [%rd75];
	mad.wide.u32 	%rd45, %r68, %r3, %rd77;
	shr.u64 	%rd77, %rd45, 32;
	st.local.u32 	[%rd76], %rd45;
	add.s32 	%r152, %r152, 1;
	add.s64 	%rd76, %rd76, 4;
	add.s64 	%rd75, %rd75, 4;
	setp.ne.s32 	%p3, %r152, 6;
	@%p3 bra 	$L__BB4_4;
	shr.u32 	%r69, %r2, 23;
	st.local.u32 	[%rd1+24], %rd77;
	and.b32  	%r6, %r69, 31;
	and.b32  	%r70, %r69, 224;
	add.s32 	%r71, %r70, -128;
	shr.u32 	%r72, %r71, 5;
	mul.wide.u32 	%rd46, %r72, 4;
	sub.s64 	%rd9, %rd1, %rd46;
	ld.local.u32 	%r153, [%rd9+24];
	ld.local.u32 	%r154, [%rd9+20];
	setp.eq.s32 	%p4, %r6, 0;
	@%p4 bra 	$L__BB4_7;
	shf.l.wrap.b32 	%r153, %r154, %r153, %r6;
	ld.local.u32 	%r73, [%rd9+16];
	shf.l.wrap.b32 	%r154, %r73, %r154, %r6;
$L__BB4_7:
	shr.u32 	%r74, %r153, 30;
	shf.l.wrap.b32 	%r75, %r154, %r153, 2;
	shl.b32 	%r76, %r154, 2;
	shr.u32 	%r77, %r75, 31;
	add.s32 	%r78, %r77, %r74;
	neg.s32 	%r79, %r78;
	setp.lt.s32 	%p5, %r2, 0;
	selp.b32 	%r155, %r79, %r78, %p5;
	xor.b32  	%r80, %r75, %r2;
	shr.s32 	%r81, %r75, 31;
	xor.b32  	%r82, %r81, %r75;
	xor.b32  	%r83, %r81, %r76;
	cvt.u64.u32 	%rd47, %r82;
	shl.b64 	%rd48, %rd47, 32;
	cvt.u64.u32 	%rd49, %r83;
	or.b64  	%rd50, %rd48, %rd49;
	cvt.rn.f64.s64 	%fd6, %rd50;
	mul.f64 	%fd7, %fd6, 0d3BF921FB54442D19;
	cvt.rn.f32.f64 	%f29, %fd7;
	neg.f32 	%f30, %f29;
	setp.lt.s32 	%p6, %r80, 0;
	selp.f32 	%f95, %f30, %f29, %p6;
$L__BB4_8:
	setp.ltu.f32 	%p7, %f4, 0f47CE4780;
	add.s32 	%r85, %r155, 1;
	mul.rn.f32 	%f32, %f95, %f95;
	and.b32  	%r86, %r155, 1;
	setp.eq.b32 	%p8, %r86, 1;
	selp.f32 	%f33, %f95, 0f3F800000, %p8;
	fma.rn.f32 	%f34, %f32, %f33, 0f00000000;
	fma.rn.f32 	%f35, %f32, 0f37CBAC00, 0fBAB607ED;
	selp.f32 	%f36, 0fB94D4153, %f35, %p8;
	selp.f32 	%f37, 0f3C0885E4, 0f3D2AAABB, %p8;
	fma.rn.f32 	%f38, %f36, %f32, %f37;
	selp.f32 	%f39, 0fBE2AAAA8, 0fBEFFFFFF, %p8;
	fma.rn.f32 	%f40, %f38, %f32, %f39;
	fma.rn.f32 	%f41, %f40, %f34, %f33;
	and.b32  	%r87, %r85, 2;
	setp.eq.s32 	%p9, %r87, 0;
	mov.f32 	%f42, 0f00000000;
	sub.f32 	%f43, %f42, %f41;
	selp.f32 	%f44, %f41, %f43, %p9;
	mul.f32 	%f8, %f2, %f44;
	ld.global.f32 	%f9, [%rd2+4];
	mov.u32 	%r159, %r167;
	mov.f32 	%f96, %f98;
	@%p7 bra 	$L__BB4_16;
	setp.neu.f32 	%p10, %f4, 0f7F800000;
	@%p10 bra 	$L__BB4_11;
	mov.f32 	%f47, 0f00000000;
	mul.rn.f32 	%f96, %f1, %f47;
	mov.b32 	%r159, 0;
	bra.uni 	$L__BB4_16;
$L__BB4_11:
	mov.b32 	%r15, %f1;
	shl.b32 	%r89, %r15, 8;
	or.b32  	%r16, %r89, -2147483648;
	mov.b64 	%rd80, 0;
	mov.b32 	%r156, 0;
	mov.u64 	%rd78, __cudart_i2opi_f;
	mov.u64 	%rd79, %rd1;
$L__BB4_12:
	.pragma "nounroll";
	ld.global.nc.u32 	%r90, [%rd78];
	mad.wide.u32 	%rd53, %r90, %r16, %rd80;
	shr.u64 	%rd80, %rd53, 32;
	st.local.u32 	[%rd79], %rd53;
	add.s32 	%r156, %r156, 1;
	add.s64 	%rd79, %rd79, 4;
	add.s64 	%rd78, %rd78, 4;
	setp.ne.s32 	%p11, %r156, 6;
	@%p11 bra 	$L__BB4_12;
	shr.u32 	%r91, %r15, 23;
	st.local.u32 	[%rd1+24], %rd80;
	and.b32  	%r19, %r91, 31;
	and.b32  	%r92, %r91, 224;
	add.s32 	%r93, %r92, -128;
	shr.u32 	%r94, %r93, 5;
	mul.wide.u32 	%rd54, %r94, 4;
	sub.s64 	%rd16, %rd1, %rd54;
	ld.local.u32 	%r157, [%rd16+24];
	ld.local.u32 	%r158, [%rd16+20];
	setp.eq.s32 	%p12, %r19, 0;
	@%p12 bra 	$L__BB4_15;
	shf.l.wrap.b32 	%r157, %r158, %r157, %r19;
	ld.local.u32 	%r95, [%rd16+16];
	shf.l.wrap.b32 	%r158, %r95, %r158, %r19;
$L__BB4_15:
	shr.u32 	%r96, %r157, 30;
	shf.l.wrap.b32 	%r97, %r158, %r157, 2;
	shl.b32 	%r98, %r158, 2;
	shr.u32 	%r99, %r97, 31;
	add.s32 	%r100, %r99, %r96;
	neg.s32 	%r101, %r100;
	setp.lt.s32 	%p13, %r15, 0;
	selp.b32 	%r159, %r101, %r100, %p13;
	xor.b32  	%r102, %r97, %r15;
	shr.s32 	%r103, %r97, 31;
	xor.b32  	%r104, %r103, %r97;
	xor.b32  	%r105, %r103, %r98;
	cvt.u64.u32 	%rd55, %r104;
	shl.b64 	%rd56, %rd55, 32;
	cvt.u64.u32 	%rd57, %r105;
	or.b64  	%rd58, %rd56, %rd57;
	cvt.rn.f64.s64 	%fd8, %rd58;
	mul.f64 	%fd9, %fd8, 0d3BF921FB54442D19;
	cvt.rn.f32.f64 	%f45, %fd9;
	neg.f32 	%f46, %f45;
	setp.lt.s32 	%p14, %r102, 0;
	selp.f32 	%f96, %f46, %f45, %p14;
$L__BB4_16:
	setp.ltu.f32 	%p15, %f4, 0f47CE4780;
	mul.rn.f32 	%f48, %f96, %f96;
	and.b32  	%r107, %r159, 1;
	setp.eq.b32 	%p16, %r107, 1;
	selp.f32 	%f49, 0f3F800000, %f96, %p16;
	fma.rn.f32 	%f50, %f48, %f49, 0f00000000;
	fma.rn.f32 	%f51, %f48, 0f37CBAC00, 0fBAB607ED;
	selp.f32 	%f52, %f51, 0fB94D4153, %p16;
	selp.f32 	%f53, 0f3D2AAABB, 0f3C0885E4, %p16;
	fma.rn.f32 	%f54, %f52, %f48, %f53;
	selp.f32 	%f55, 0fBEFFFFFF, 0fBE2AAAA8, %p16;
	fma.rn.f32 	%f56, %f54, %f48, %f55;
	fma.rn.f32 	%f57, %f56, %f50, %f49;
	and.b32  	%r108, %r159, 2;
	setp.eq.s32 	%p17, %r108, 0;
	mov.f32 	%f58, 0f00000000;
	sub.f32 	%f59, %f58, %f57;
	selp.f32 	%f60, %f57, %f59, %p17;
	mul.f32 	%f61, %f9, %f60;
	sub.f32 	%f13, %f8, %f61;
	bar.sync 	0;
	ld.global.f32 	%f14, [%rd2];
	mov.u32 	%r163, %r167;
	mov.f32 	%f97, %f98;
	@%p15 bra 	$L__BB4_24;
	setp.neu.f32 	%p18, %f4, 0f7F800000;
	@%p18 bra 	$L__BB4_19;
	mov.f32 	%f64, 0f00000000;
	mul.rn.f32 	%f97, %f1, %f64;
	mov.b32 	%r163, 0;
	bra.uni 	$L__BB4_24;
$L__BB4_19:
	mov.b32 	%r28, %f1;
	shl.b32 	%r110, %r28, 8;
	or.b32  	%r29, %r110, -2147483648;
	mov.b64 	%rd83, 0;
	mov.b32 	%r160, 0;
	mov.u64 	%rd81, __cudart_i2opi_f;
	mov.u64 	%rd82, %rd1;
$L__BB4_20:
	.pragma "nounroll";
	ld.global.nc.u32 	%r111, [%rd81];
	mad.wide.u32 	%rd61, %r111, %r29, %rd83;
	shr.u64 	%rd83, %rd61, 32;
	st.local.u32 	[%rd82], %rd61;
	add.s32 	%r160, %r160, 1;
	add.s64 	%rd82, %rd82, 4;
	add.s64 	%rd81, %rd81, 4;
	setp.ne.s32 	%p19, %r160, 6;
	@%p19 bra 	$L__BB4_20;
	shr.u32 	%r112, %r28, 23;
	st.local.u32 	[%rd1+24], %rd83;
	and.b32  	%r32, %r112, 31;
	and.b32  	%r113, %r112, 224;
	add.s32 	%r114, %r113, -128;
	shr.u32 	%r115, %r114, 5;
	mul.wide.u32 	%rd62, %r115, 4;
	sub.s64 	%rd23, %rd1, %rd62;
	ld.local.u32 	%r161, [%rd23+24];
	ld.local.u32 	%r162, [%rd23+20];
	setp.eq.s32 	%p20, %r32, 0;
	@%p20 bra 	$L__BB4_23;
	shf.l.wrap.b32 	%r161, %r162, %r161, %r32;
	ld.local.u32 	%r116, [%rd23+16];
	shf.l.wrap.b32 	%r162, %r116, %r162, %r32;
$L__BB4_23:
	shr.u32 	%r117, %r161, 30;
	shf.l.wrap.b32 	%r118, %r162, %r161, 2;
	shl.b32 	%r119, %r162, 2;
	shr.u32 	%r120, %r118, 31;
	add.s32 	%r121, %r120, %r117;
	neg.s32 	%r122, %r121;
	setp.lt.s32 	%p21, %r28, 0;
	selp.b32 	%r163, %r122, %r121, %p21;
	xor.b32  	%r123, %r118, %r28;
	shr.s32 	%r124, %r118, 31;
	xor.b32  	%r125, %r124, %r118;
	xor.b32  	%r126, %r124, %r119;
	cvt.u64.u32 	%rd63, %r125;
	shl.b64 	%rd64, %rd63, 32;
	cvt.u64.u32 	%rd65, %r126;
	or.b64  	%rd66, %rd64, %rd65;
	cvt.rn.f64.s64 	%fd10, %rd66;
	mul.f64 	%fd11, %fd10, 0d3BF921FB54442D19;
	cvt.rn.f32.f64 	%f62, %fd11;
	neg.f32 	%f63, %f62;
	setp.lt.s32 	%p22, %r123, 0;
	selp.f32 	%f97, %f63, %f62, %p22;
$L__BB4_24:
	setp.ltu.f32 	%p23, %f4, 0f47CE4780;
	mul.rn.f32 	%f65, %f97, %f97;
	and.b32  	%r128, %r163, 1;
	setp.eq.b32 	%p24, %r128, 1;
	selp.f32 	%f66, 0f3F800000, %f97, %p24;
	fma.rn.f32 	%f67, %f65, %f66, 0f00000000;
	fma.rn.f32 	%f68, %f65, 0f37CBAC00, 0fBAB607ED;
	selp.f32 	%f69, %f68, 0fB94D4153, %p24;
	selp.f32 	%f70, 0f3D2AAABB, 0f3C0885E4, %p24;
	fma.rn.f32 	%f71, %f69, %f65, %f70;
	selp.f32 	%f72, 0fBEFFFFFF, 0fBE2AAAA8, %p24;
	fma.rn.f32 	%f73, %f71, %f65, %f72;
	fma.rn.f32 	%f74, %f73, %f67, %f66;
	and.b32  	%r129, %r163, 2;
	setp.eq.s32 	%p25, %r129, 0;
	mov.f32 	%f75, 0f00000000;
	sub.f32 	%f76, %f75, %f74;
	selp.f32 	%f77, %f74, %f76, %p25;
	mul.f32 	%f18, %f14, %f77;
	ld.global.f32 	%f19, [%rd2+4];
	@%p23 bra 	$L__BB4_32;
	setp.neu.f32 	%p26, %f4, 0f7F800000;
	@%p26 bra 	$L__BB4_27;
	mov.f32 	%f80, 0f00000000;
	mul.rn.f32 	%f98, %f1, %f80;
	mov.b32 	%r167, 0;
	bra.uni 	$L__BB4_32;
$L__BB4_27:
	mov.b32 	%r41, %f1;
	shl.b32 	%r131, %r41, 8;
	or.b32  	%r42, %r131, -2147483648;
	mov.b64 	%rd86, 0;
	mov.b32 	%r164, 0;
	mov.u64 	%rd84, __cudart_i2opi_f;
	mov.u64 	%rd85, %rd1;
$L__BB4_28:
	.pragma "nounroll";
	ld.global.nc.u32 	%r132, [%rd84];
	mad.wide.u32 	%rd69, %r132, %r42, %rd86;
	shr.u64 	%rd86, %rd69, 32;
	st.local.u32 	[%rd85], %rd69;
	add.s32 	%r164, %r164, 1;
	add.s64 	%rd85, %rd85, 4;
	add.s64 	%rd84, %rd84, 4;
	setp.ne.s32 	%p27, %r164, 6;
	@%p27 bra 	$L__BB4_28;
	shr.u32 	%r133, %r41, 23;
	st.local.u32 	[%rd1+24], %rd86;
	and.b32  	%r45, %r133, 31;
	and.b32  	%r134, %r133, 224;
	add.s32 	%r135, %r134, -128;
	shr.u32 	%r136, %r135, 5;
	mul.wide.u32 	%rd70, %r136, 4;
	sub.s64 	%rd30, %rd1, %rd70;
	ld.local.u32 	%r165, [%rd30+24];
	ld.local.u32 	%r166, [%rd30+20];
	setp.eq.s32 	%p28, %r45, 0;
	@%p28 bra 	$L__BB4_31;
	shf.l.wrap.b32 	%r165, %r166, %r165, %r45;
	ld.local.u32 	%r137, [%rd30+16];
	shf.l.wrap.b32 	%r166, %r137, %r166, %r45;
$L__BB4_31:
	shr.u32 	%r138, %r165, 30;
	shf.l.wrap.b32 	%r139, %r166, %r165, 2;
	shl.b32 	%r140, %r166, 2;
	shr.u32 	%r141, %r139, 31;
	add.s32 	%r142, %r141, %r138;
	neg.s32 	%r143, %r142;
	setp.lt.s32 	%p29, %r41, 0;
	selp.b32 	%r167, %r143, %r142, %p29;
	xor.b32  	%r144, %r139, %r41;
	shr.s32 	%r145, %r139, 31;
	xor.b32  	%r146, %r145, %r139;
	xor.b32  	%r147, %r145, %r140;
	cvt.u64.u32 	%rd71, %r146;
	shl.b64 	%rd72, %rd71, 32;
	cvt.u64.u32 	%rd73, %r147;
	or.b64  	%rd74, %rd72, %rd73;
	cvt.rn.f64.s64 	%fd12, %rd74;
	mul.f64 	%fd13, %fd12, 0d3BF921FB54442D19;
	cvt.rn.f32.f64 	%f78, %fd13;
	neg.f32 	%f79, %f78;
	setp.lt.s32 	%p30, %r144, 0;
	selp.f32 	%f98, %f79, %f78, %p30;
$L__BB4_32:
	add.s32 	%r149, %r167, 1;
	mul.rn.f32 	%f81, %f98, %f98;
	and.b32  	%r150, %r167, 1;
	setp.eq.b32 	%p31, %r150, 1;
	selp.f32 	%f82, %f98, 0f3F800000, %p31;
	fma.rn.f32 	%f83, %f81, %f82, 0f00000000;
	fma.rn.f32 	%f84, %f81, 0f37CBAC00, 0fBAB607ED;
	selp.f32 	%f85, 0fB94D4153, %f84, %p31;
	selp.f32 	%f86, 0f3C0885E4, 0f3D2AAABB, %p31;
	fma.rn.f32 	%f87, %f85, %f81, %f86;
	selp.f32 	%f88, 0fBE2AAAA8, 0fBEFFFFFF, %p31;
	fma.rn.f32 	%f89, %f87, %f81, %f88;
	fma.rn.f32 	%f90, %f89, %f83, %f82;
	and.b32  	%r151, %r149, 2;
	setp.eq.s32 	%p32, %r151, 0;
	mov.f32 	%f91, 0f00000000;
	sub.f32 	%f92, %f91, %f90;
	selp.f32 	%f93, %f90, %f92, %p32;
	fma.rn.f32 	%f94, %f19, %f93, %f18;
	bar.sync 	0;
	st.global.f32 	[%rd2], %f13;
	st.global.f32 	[%rd2+4], %f94;
	ret;

}
	// .globl	_Z8fscrunchPfS_
.visible .entry _Z8fscrunchPfS_(
	.param .u64 .ptr .align 1 _Z8fscrunchPfS__param_0,
	.param .u64 .ptr .align 1 _Z8fscrunchPfS__param_1
)
{
	.local .align 16 .b8 	__local_depot5[16];
	.reg .b64 	%SP;
	.reg .b64 	%SPL;
	.reg .b32 	%r<21>;
	.reg .b32 	%f<17>;
	.reg .b64 	%rd<14>;

	mov.u64 	%SPL, __local_depot5;
	ld.param.u64 	%rd1, [_Z8fscrunchPfS__param_0];
	ld.param.u64 	%rd2, [_Z8fscrunchPfS__param_1];
	cvta.to.global.u64 	%rd3, %rd2;
	add.u64 	%rd5, %SPL, 0;
	mov.u32 	%r1, %ctaid.x;
	mov.u32 	%r2, %tid.x;
	shl.b32 	%r3, %r1, 5;
	add.s32 	%r4, %r3, %r2;
	shr.u32 	%r5, %r4, 2;
	mul.hi.u32 	%r6, %r4, 715827883;
	shr.u32 	%r7, %r6, 5;
	mul.hi.u32 	%r8, %r5, 178956971;
	shr.u32 	%r9, %r8, 1;
	mul.lo.s32 	%r10, %r9, 48;
	sub.s32 	%r11, %r5, %r10;
	mov.b32 	%r12, 7;
	mov.b32 	%r13, 6;
	mov.b32 	%r14, 1;
	mov.b32 	%r15, 0;
	st.local.v4.u32 	[%rd5], {%r15, %r14, %r13, %r12};
	mul.wide.u32 	%rd6, %r4, 4;
	add.s64 	%rd7, %rd3, %rd6;
	st.global.u32 	[%rd7], %r15;
	shl.b32 	%r16, %r11, 6;
	shl.b32 	%r17, %r2, 2;
	cvt.u64.u32 	%rd8, %r17;
	and.b64  	%rd9, %rd8, 12;
	add.s64 	%rd10, %rd5, %rd9;
	ld.local.u32 	%r18, [%rd10];
	mad.lo.s32 	%r19, %r7, 3072, %r16;
	add.s32 	%r20, %r19, %r18;
	cvta.to.global.u64 	%rd11, %rd1;
	mul.wide.s32 	%rd12, %r20, 4;
	add.s64 	%rd13, %rd11, %rd12;
	ld.global.f32 	%f1, [%rd13];
	add.f32 	%f2, %f1, 0f00000000;
	st.global.f32 	[%rd7], %f2;
	ld.global.f32 	%f3, [%rd13+32];
	add.f32 	%f4, %f3, %f2;
	st.global.f32 	[%rd7], %f4;
	ld.global.f32 	%f5, [%rd13+64];
	add.f32 	%f6, %f5, %f4;
	st.global.f32 	[%rd7], %f6;
	ld.global.f32 	%f7, [%rd13+96];
	add.f32 	%f8, %f7, %f6;
	st.global.f32 	[%rd7], %f8;
	ld.global.f32 	%f9, [%rd13+128];
	add.f32 	%f10, %f9, %f8;
	st.global.f32 	[%rd7], %f10;
	ld.global.f32 	%f11, [%rd13+160];
	add.f32 	%f12, %f11, %f10;
	st.global.f32 	[%rd7], %f12;
	ld.global.f32 	%f13, [%rd13+192];
	add.f32 	%f14, %f13, %f12;
	st.global.f32 	[%rd7], %f14;
	ld.global.f32 	%f15, [%rd13+224];
	add.f32 	%f16, %f15, %f14;
	st.global.f32 	[%rd7], %f16;
	ret;

}
	// .globl	_Z5adderPfS_
.visible .entry _Z5adderPfS_(
	.param .u64 .ptr .align 1 _Z5adderPfS__param_0,
	.param .u64 .ptr .align 1 _Z5adderPfS__param_1
)
{
	.reg .b32 	%r<5>;
	.reg .b32 	%f<4>;
	.reg .b64 	%rd<8>;

	ld.param.u64 	%rd1, [_Z5adderPfS__param_0];
	ld.param.u64 	%rd2, [_Z5adderPfS__param_1];
	cvta.to.global.u64 	%rd3, %rd2;
	cvta.to.global.u64 	%rd4, %rd1;
	mov.u32 	%r1, %ctaid.x;
	mov.u32 	%r2, %tid.x;
	shl.b32 	%r3, %r1, 5;
	add.s32 	%r4, %r3, %r2;
	mul.wide.u32 	%rd5, %r4, 4;
	add.s64 	%rd6, %rd4, %rd5;
	ld.global.f32 	%f1, [%rd6];
	ld.global.f32 	%f2, [%rd6+24772608];
	add.f32 	%f3, %f1, %f2;
	add.s64 	%rd7, %rd3, %rd5;
	st.global.f32 	[%rd7], %f3;
	ret;

}
	// .globl	_Z6zeroerPf
.visible .entry _Z6zeroerPf(
	.param .u64 .ptr .align 1 _Z6zeroerPf_param_0
)
{
	.reg .b32 	%r<6>;
	.reg .b64 	%rd<5>;

	ld.param.u64 	%rd1, [_Z6zeroerPf_param_0];
	cvta.to.global.u64 	%rd2, %rd1;
	mov.u32 	%r1, %ctaid.x;
	mov.u32 	%r2, %tid.x;
	shl.b32 	%r3, %r1, 5;
	add.s32 	%r4, %r3, %r2;
	mul.wide.u32 	%rd3, %r4, 4;
	add.s64 	%rd4, %rd2, %rd3;
	mov.b32 	%r5, 0;
	st.global.u32 	[%rd4], %r5;
	ret;

}


// ===== COMPILED SASS (sm_100) =====

	.target	sm_100

	.elftype	@"ET_EXEC"


//--------------------- .note.nv.tkinfo           --------------------------
	.section	.note.nv.tkinfo,"",@"SHT_NOTE"
	.sectionflags	@"SHF_NOTE_NV_TKINFO"
	.tkinfo
        /*0018*/ 	.word	0x00000002
        /*0030*/ 	.string	""
        /*0030*/ 	.string	"ptxas"
        /*0030*/ 	.string	"Cuda compilation tools, release 13.0, V13.0.88"
        /*0030*/ 	.string	"Build cuda_13.0.r13.0/compiler.36424714_0"
        /*0030*/ 	.string	"-arch sm_100 -m 64 "



//--------------------- .note.nv.cuinfo           --------------------------
	.section	.note.nv.cuinfo,"",@"SHT_NOTE"
	.sectionflags	@"SHF_NOTE_NV_CUINFO"
        /*0018*/ 	.short	0x0002
        /*001a*/ 	.short	0x0064
        /*001c*/ 	.short	0x0082
	.zero		2


//--------------------- .nv.info                  --------------------------
	.section	.nv.info,"",@"SHT_CUDA_INFO"
	.align	4


	//----- nvinfo : EIATTR_REGCOUNT
	.align		4
        /*0000*/ 	.byte	0x04, 0x2f
        /*0002*/ 	.short	(.L_2 - .L_1)
	.align		4
.L_1:
        /*0004*/ 	.word	index@(_Z11dedisperserPcS_Pi)
        /*0008*/ 	.word	0x0000001a


	//----- nvinfo : EIATTR_FRAME_SIZE
	.align		4
.L_2:
        /*000c*/ 	.byte	0x04, 0x11
        /*000e*/ 	.short	(.L_4 - .L_3)
	.align		4
.L_3:
        /*0010*/ 	.word	index@(_Z11dedisperserPcS_Pi)
        /*0014*/ 	.word	0x00000000


	//----- nvinfo : EIATTR_REGCOUNT
	.align		4
.L_4:
        /*0018*/ 	.byte	0x04, 0x2f
        /*001a*/ 	.short	(.L_6 - .L_5)
	.align		4
.L_5:
        /*001c*/ 	.word	index@(_Z8promoterPcPf)
        /*0020*/ 	.word	0x0000000c


	//----- nvinfo : EIATTR_FRAME_SIZE
	.align		4
.L_6:
        /*0024*/ 	.byte	0x04, 0x11
        /*0026*/ 	.short	(.L_8 - .L_7)
	.align		4
.L_7:
        /*0028*/ 	.word	index@(_Z8promoterPcPf)
        /*002c*/ 	.word	0x00000000


	//----- nvinfo : EIATTR_REGCOUNT
	.align		4
.L_8:
        /*0030*/ 	.byte	0x04, 0x2f
        /*0032*/ 	.short	(.L_10 - .L_9)
	.align		4
.L_9:
        /*0034*/ 	.word	index@(_Z10correlatorPfS_PiS0_fS_)
        /*0038*/ 	.word	0x00000020


	//----- nvinfo : EIATTR_FRAME_SIZE
	.align		4
.L_10:
        /*003c*/ 	.byte	0x04, 0x11
        /*003e*/ 	.short	(.L_12 - .L_11)
	.align		4
.L_11:
        /*0040*/ 	.word	index@(_Z10correlatorPfS_PiS0_fS_)
        /*0044*/ 	.word	0x00000000


	//----- nvinfo : EIATTR_REGCOUNT
	.align		4
.L_12:
        /*0048*/ 	.byte	0x04, 0x2f
        /*004a*/ 	.short	(.L_14 - .L_13)
	.align		4
.L_13:
        /*004c*/ 	.word	index@(_Z12reduce_corrsPfS_fPiS0_iS_f)
        /*0050*/ 	.word	0x00000016


	//----- nvinfo : EIATTR_FRAME_SIZE
	.align		4
.L_14:
        /*0054*/ 	.byte	0x04, 0x11
        /*0056*/ 	.short	(.L_16 - .L_15)
	.align		4
.L_15:
        /*0058*/ 	.word	index@(_Z12reduce_corrsPfS_fPiS0_iS_f)
        /*005c*/ 	.word	0x00000000


	//----- nvinfo : EIATTR_REGCOUNT
	.align		4
.L_16:
        /*0060*/ 	.byte	0x04, 0x2f
        /*0062*/ 	.short	(.L_18 - .L_17)
	.align		4
.L_17:
        /*0064*/ 	.word	index@(_Z7delayerPfS_S_)
        /*0068*/ 	.word	0x0000001c


	//----- nvinfo : EIATTR_FRAME_SIZE
	.align		4
.L_18:
        /*006c*/ 	.byte	0x04, 0x11
        /*006e*/ 	.short	(.L_20 - .L_19)
	.align		4
.L_19:
        /*0070*/ 	.word	index@(_Z7delayerPfS_S_)
        /*0074*/ 	.word	0x00000000


	//----- nvinfo : EIATTR_REGCOUNT
	.align		4
.L_20:
        /*0078*/ 	.byte	0x04, 0x2f
        /*007a*/ 	.short	(.L_22 - .L_21)
	.align		4
.L_21:
        /*007c*/ 	.word	index@(_Z8fscrunchPfS_)
        /*0080*/ 	.word	0x00000010


	//----- nvinfo : EIATTR_FRAME_SIZE
	.align		4
.L_22:
        /*0084*/ 	.byte	0x04, 0x11
        /*0086*/ 	.short	(.L_24 - .L_23)
	.align		4
.L_23:
        /*0088*/ 	.word	index@(_Z8fscrunchPfS_)
        /*008c*/ 	.word	0x00000000


	//----- nvinfo : EIATTR_REGCOUNT
	.align		4
.L_24:
        /*0090*/ 	.byte	0x04, 0x2f
        /*0092*/ 	.short	(.L_26 - .L_25)
	.align		4
.L_25:
        /*0094*/ 	.word	index@(_Z5adderPfS_)
        /*0098*/ 	.word	0x0000000c


	//----- nvinfo : EIATTR_FRAME_SIZE
	.align		4
.L_26:
        /*009c*/ 	.byte	0x04, 0x11
        /*009e*/ 	.short	(.L_28 - .L_27)
	.align		4
.L_27:
        /*00a0*/ 	.word	index@(_Z5adderPfS_)
        /*00a4*/ 	.word	0x00000000


	//----- nvinfo : EIATTR_REGCOUNT
	.align		4
.L_28:
        /*00a8*/ 	.byte	0x04, 0x2f
        /*00aa*/ 	.short	(.L_30 - .L_29)
	.align		4
.L_29:
        /*00ac*/ 	.word	index@(_Z6zeroerPf)
        /*00b0*/ 	.word	0x00000008


	//----- nvinfo : EIATTR_FRAME_SIZE
	.align		4
.L_30:
        /*00b4*/ 	.byte	0x04, 0x11
        /*00b6*/ 	.short	(.L_32 - .L_31)
	.align		4
.L_31:
        /*00b8*/ 	.word	index@(_Z6zeroerPf)
        /*00bc*/ 	.word	0x00000000


	//----- nvinfo : EIATTR_MIN_STACK_SIZE
	.align		4
.L_32:
        /*00c0*/ 	.byte	0x04, 0x12
        /*00c2*/ 	.short	(.L_34 - .L_33)
	.align		4
.L_33:
        /*00c4*/ 	.word	index@(_Z6zeroerPf)
        /*00c8*/ 	.word	0x00000000


	//----- nvinfo : EIATTR_MIN_STACK_SIZE
	.align		4
.L_34:
        /*00cc*/ 	.byte	0x04, 0x12
        /*00ce*/ 	.short	(.L_36 - .L_35)
	.align		4
.L_35:
        /*00d0*/ 	.word	index@(_Z5adderPfS_)
        /*00d4*/ 	.word	0x00000000


	//----- nvinfo : EIATTR_MIN_STACK_SIZE
	.align		4
.L_36:
        /*00d8*/ 	.byte	0x04, 0x12
        /*00da*/ 	.short	(.L_38 - .L_37)
	.align		4
.L_37:
        /*00dc*/ 	.word	index@(_Z8fscrunchPfS_)
        /*00e0*/ 	.word	0x00000000


	//----- nvinfo : EIATTR_MIN_STACK_SIZE
	.align		4
.L_38:
        /*00e4*/ 	.byte	0x04, 0x12
        /*00e6*/ 	.short	(.L_40 - .L_39)
	.align		4
.L_39:
        /*00e8*/ 	.word	index@(_Z7delayerPfS_S_)
        /*00ec*/ 	.word	0x00000000


	//----- nvinfo : EIATTR_MIN_STACK_SIZE
	.align		4
.L_40:
        /*00f0*/ 	.byte	0x04, 0x12
        /*00f2*/ 	.short	(.L_42 - .L_41)
	.align		4
.L_41:
        /*00f4*/ 	.word	index@(_Z12reduce_corrsPfS_fPiS0_iS_f)
        /*00f8*/ 	.word	0x00000000


	//----- nvinfo : EIATTR_MIN_STACK_SIZE
	.align		4
.L_42:
        /*00fc*/ 	.byte	0x04, 0x12
        /*00fe*/ 	.short	(.L_44 - .L_43)
	.align		4
.L_43:
        /*0100*/ 	.word	index@(_Z10correlatorPfS_PiS0_fS_)
        /*0104*/ 	.word	0x00000000


	//----- nvinfo : EIATTR_MIN_STACK_SIZE
	.align		4
.L_44:
        /*0108*/ 	.byte	0x04, 0x12
        /*010a*/ 	.short	(.L_46 - .L_45)
	.align		4
.L_45:
        /*010c*/ 	.word	index@(_Z8promoterPcPf)
        /*0110*/ 	.word	0x00000000


	//----- nvinfo : EIATTR_MIN_STACK_SIZE
	.align		4
.L_46:
        /*0114*/ 	.byte	0x04, 0x12
        /*0116*/ 	.short	(.L_48 - .L_47)
	.align		4
.L_47:
        /*0118*/ 	.word	index@(_Z11dedisperserPcS_Pi)
        /*011c*/ 	.word	0x00000000
.L_48:


//--------------------- .nv.compat                --------------------------
	.section	.nv.compat,"",@"SHT_CUDA_COMPAT_INFO"
	.align	4
        /*0000*/ 	.byte	0x02, 0x09, 0x00, 0x00, 0x02, 0x02, 0x01, 0x00, 0x02, 0x05, 0x05, 0x00, 0x03, 0x07, 0x01, 0x01
        /*0010*/ 	.byte	0x02, 0x03, 0x00, 0x00, 0x02, 0x06, 0x01, 0x00, 0x04, 0x0b, 0x08, 0x00, 0x01, 0x00, 0x00, 0x00
        /*0020*/ 	.byte	0x00, 0x00, 0x00, 0x00


//--------------------- .nv.info._Z6zeroerPf      --------------------------
	.section	.nv.info._Z6zeroerPf,"",@"SHT_CUDA_INFO"
	.sectionflags	@""
	.align	4


	//----- nvinfo : EIATTR_CUDA_API_VERSION
	.align		4
        /*0000*/ 	.byte	0x04, 0x37
        /*0002*/ 	.short	(.L_50 - .L_49)
.L_49:
        /*0004*/ 	.word	0x00000082


	//----- nvinfo : EIATTR_KPARAM_INFO
	.align		4
.L_50:
        /*0008*/ 	.byte	0x04, 0x17
        /*000a*/ 	.short	(.L_52 - .L_51)
.L_51:
        /*000c*/ 	.word	0x00000000
        /*0010*/ 	.short	0x0000
        /*0012*/ 	.short	0x0000
        /*0014*/ 	.byte	0x00, 0xf5, 0x21, 0x00


	//----- nvinfo : EIATTR_SPARSE_MMA_MASK
	.align		4
.L_52:
        /*0018*/ 	.byte	0x03, 0x50
        /*001a*/ 	.short	0x0000


	//----- nvinfo : EIATTR_MAXREG_COUNT
	.align		4
        /*001c*/ 	.byte	0x03, 0x1b
        /*001e*/ 	.short	0x00ff


	//----- nvinfo : EIATTR_MERCURY_ISA_VERSION
	.align		4
        /*0020*/ 	.byte	0x03, 0x5f
        /*0022*/ 	.short	0x0101


	//----- nvinfo : EIATTR_VRC_CTA_INIT_COUNT
	.align		4
        /*0024*/ 	.byte	0x02, 0x4a
	.zero		1
	.zero		1


	//----- nvinfo : EIATTR_EXIT_INSTR_OFFSETS
	.align		4
        /*0028*/ 	.byte	0x04, 0x1c
        /*002a*/ 	.short	(.L_54 - .L_53)


	//   ....[0]....
.L_53:
        /*002c*/ 	.word	0x00000080


	//----- nvinfo : EIATTR_CBANK_PARAM_SIZE
	.align		4
.L_54:
        /*0030*/ 	.byte	0x03, 0x19
        /*0032*/ 	.short	0x0008


	//----- nvinfo : EIATTR_PARAM_CBANK
	.align		4
        /*0034*/ 	.byte	0x04, 0x0a
        /*0036*/ 	.short	(.L_56 - .L_55)
	.align		4
.L_55:
        /*0038*/ 	.word	index@(.nv.constant0._Z6zeroerPf)
        /*003c*/ 	.short	0x0380
        /*003e*/ 	.short	0x0008


	//----- nvinfo : EIATTR_SW_WAR
	.align		4
.L_56:
        /*0040*/ 	.byte	0x04, 0x36
        /*0042*/ 	.short	(.L_58 - .L_57)
.L_57:
        /*0044*/ 	.word	0x00000008
.L_58:


//--------------------- .nv.info._Z5adderPfS_     --------------------------
	.section	.nv.info._Z5adderPfS_,"",@"SHT_CUDA_INFO"
	.sectionflags	@""
	.align	4


	//----- nvinfo : EIATTR_CUDA_API_VERSION
	.align		4
        /*0000*/ 	.byte	0x04, 0x37
        /*0002*/ 	.short	(.L_60 - .L_59)
.L_59:
        /*0004*/ 	.word	0x00000082


	//----- nvinfo : EIATTR_KPARAM_INFO
	.align		4
.L_60:
        /*0008*/ 	.byte	0x04, 0x17
        /*000a*/ 	.short	(.L_62 - .L_61)
.L_61:
        /*000c*/ 	.word	0x00000000
        /*0010*/ 	.short	0x0001
        /*0012*/ 	.short	0x0008
        /*0014*/ 	.byte	0x00, 0xf5, 0x21, 0x00


	//----- nvinfo : EIATTR_KPARAM_INFO
	.align		4
.L_62:
        /*0018*/ 	.byte	0x04, 0x17
        /*001a*/ 	.short	(.L_64 - .L_63)
.L_63:
        /*001c*/ 	.word	0x00000000
        /*0020*/ 	.short	0x0000
        /*0022*/ 	.short	0x0000
        /*0024*/ 	.byte	0x00, 0xf5, 0x21, 0x00


	//----- nvinfo : EIATTR_SPARSE_MMA_MASK
	.align		4
.L_64:
        /*0028*/ 	.byte	0x03, 0x50
        /*002a*/ 	.short	0x0000


	//----- nvinfo : EIATTR_MAXREG_COUNT
	.align		4
        /*002c*/ 	.byte	0x03, 0x1b
        /*002e*/ 	.short	0x00ff


	//----- nvinfo : EIATTR_MERCURY_ISA_VERSION
	.align		4
        /*0030*/ 	.byte	0x03, 0x5f
        /*0032*/ 	.short	0x0101


	//----- nvinfo : EIATTR_VRC_CTA_INIT_COUNT
	.align		4
        /*0034*/ 	.byte	0x02, 0x4a
	.zero		1
	.zero		1


	//----- nvinfo : EIATTR_EXIT_INSTR_OFFSETS
	.align		4
        /*0038*/ 	.byte	0x04, 0x1c
        /*003a*/ 	.short	(.L_66 - .L_65)


	//   ....[0]....
.L_65:
        /*003c*/ 	.word	0x000000f0


	//----- nvinfo : EIATTR_CBANK_PARAM_SIZE
	.align		4
.L_66:
        /*0040*/ 	.byte	0x03, 0x19
        /*0042*/ 	.short	0x0010


	//----- nvinfo : EIATTR_PARAM_CBANK
	.align		4
        /*0044*/ 	.byte	0x04, 0x0a
        /*0046*/ 	.short	(.L_68 - .L_67)
	.align		4
.L_67:
        /*0048*/ 	.word	index@(.nv.constant0._Z5adderPfS_)
        /*004c*/ 	.short	0x0380
        /*004e*/ 	.short	0x0010


	//----- nvinfo : EIATTR_SW_WAR
	.align		4
.L_68:
        /*0050*/ 	.byte	0x04, 0x36
        /*0052*/ 	.short	(.L_70 - .L_69)
.L_69:
        /*0054*/ 	.word	0x00000008
.L_70:


//--------------------- .nv.info._Z8fscrunchPfS_  --------------------------
	.section	.nv.info._Z8fscrunchPfS_,"",@"SHT_CUDA_INFO"
	.sectionflags	@""
	.align	4


	//----- nvinfo : EIATTR_CUDA_API_VERSION
	.align		4
        /*0000*/ 	.byte	0x04, 0x37
        /*0002*/ 	.short	(.L_72 - .L_71)
.L_71:
        /*0004*/ 	.word	0x00000082


	//----- nvinfo : EIATTR_KPARAM_INFO
	.align		4
.L_72:
        /*0008*/ 	.byte	0x04, 0x17
        /*000a*/ 	.short	(.L_74 - .L_73)
.L_73:
        /*000c*/ 	.word	0x00000000
        /*0010*/ 	.short	0x0001
        /*0012*/ 	.short	0x0008
        /*0014*/ 	.byte	0x00, 0xf5, 0x21, 0x00


	//----- nvinfo : EIATTR_KPARAM_INFO
	.align		4
.L_74:
        /*0018*/ 	.byte	0x04, 0x17
        /*001a*/ 	.short	(.L_76 - .L_75)
.L_75:
        /*001c*/ 	.word	0x00000000
        /*0020*/ 	.short	0x0000
        /*0022*/ 	.short	0x0000
        /*0024*/ 	.byte	0x00, 0xf5, 0x21, 0x00


	//----- nvinfo : EIATTR_SPARSE_MMA_MASK
	.align		4
.L_76:
        /*0028*/ 	.byte	0x03, 0x50
        /*002a*/ 	.short	0x0000


	//----- nvinfo : EIATTR_MAXREG_COUNT
	.align		4
        /*002c*/ 	.byte	0x03, 0x1b
        /*002e*/ 	.short	0x00ff


	//----- nvinfo : EIATTR_MERCURY_ISA_VERSION
	.align		4
        /*0030*/ 	.byte	0x03, 0x5f
        /*0032*/ 	.short	0x0101


	//----- nvinfo : EIATTR_VRC_CTA_INIT_COUNT
	.align		4
        /*0034*/ 	.byte	0x02, 0x4a
	.zero		1
	.zero		1


	//----- nvinfo : EIATTR_EXIT_INSTR_OFFSETS
	.align		4
        /*0038*/ 	.byte	0x04, 0x1c
        /*003a*/ 	.short	(.L_78 - .L_77)


	//   ....[0]....
.L_77:
        /*003c*/ 	.word	0x00000340


	//----- nvinfo : EIATTR_CBANK_PARAM_SIZE
	.align		4
.L_78:
        /*0040*/ 	.byte	0x03, 0x19
        /*0042*/ 	.short	0x0010


	//----- nvinfo : EIATTR_PARAM_CBANK
	.align		4
        /*0044*/ 	.byte	0x04, 0x0a
        /*0046*/ 	.short	(.L_80 - .L_79)
	.align		4
.L_79:
        /*0048*/ 	.word	index@(.nv.constant0._Z8fscrunchPfS_)
        /*004c*/ 	.short	0x0380
        /*004e*/ 	.short	0x0010


	//----- nvinfo : EIATTR_SW_WAR
	.align		4
.L_80:
        /*0050*/ 	.byte	0x04, 0x36
        /*0052*/ 	.short	(.L_82 - .L_81)
.L_81:
        /*0054*/ 	.word	0x00000008
.L_82:


//--------------------- .nv.info._Z7delayerPfS_S_ --------------------------
	.section	.nv.info._Z7delayerPfS_S_,"",@"SHT_CUDA_INFO"
	.sectionflags	@""
	.align	4


	//----- nvinfo : EIATTR_CUDA_API_VERSION
	.align		4
        /*0000*/ 	.byte	0x04, 0x37
        /*0002*/ 	.short	(.L_84 - .L_83)
.L_83:
        /*0004*/ 	.word	0x00000082


	//----- nvinfo : EIATTR_KPARAM_INFO
	.align		4
.L_84:
        /*0008*/ 	.byte	0x04, 0x17
        /*000a*/ 	.short	(.L_86 - .L_85)
.L_85:
        /*000c*/ 	.word	0x00000000
        /*0010*/ 	.short	0x0002
        /*0012*/ 	.short	0x0010
        /*0014*/ 	.byte	0x00, 0xf5, 0x21, 0x00


	//----- nvinfo : EIATTR_KPARAM_INFO
	.align		4
.L_86:
        /*0018*/ 	.byte	0x04, 0x17
        /*001a*/ 	.short	(.L_88 - .L_87)
.L_87:
        /*001c*/ 	.word	0x00000000
        /*0020*/ 	.short	0x0001
        /*0022*/ 	.short	0x0008
        /*0024*/ 	.byte	0x00, 0xf5, 0x21, 0x00


	//----- nvinfo : EIATTR_KPARAM_INFO
	.align		4
.L_88:
        /*0028*/ 	.byte	0x04, 0x17
        /*002a*/ 	.short	(.L_90 - .L_89)
.L_89:
        /*002c*/ 	.word	0x00000000
        /*0030*/ 	.short	0x0000
        /*0032*/ 	.short	0x0000
        /*0034*/ 	.byte	0x00, 0xf5, 0x21, 0x00


	//----- nvinfo : EIATTR_SPARSE_MMA_MASK
	.align		4
.L_90:
        /*0038*/ 	.byte	0x03, 0x50
        /*003a*/ 	.short	0x0000


	//----- nvinfo : EIATTR_MAXREG_COUNT
	.align		4
        /*003c*/ 	.byte	0x03, 0x1b
        /*003e*/ 	.short	0x00ff


	//----- nvinfo : EIATTR_NUM_BARRIERS
	.align		4
        /*0040*/ 	.byte	0x02, 0x4c
        /*0042*/ 	.byte	0x01
	.zero		1


	//----- nvinfo : EIATTR_MERCURY_ISA_VERSION
	.align		4
        /*0044*/ 	.byte	0x03, 0x5f
        /*0046*/ 	.short	0x0101


	//----- nvinfo : EIATTR_VRC_CTA_INIT_COUNT
	.align		4
        /*0048*/ 	.byte	0x02, 0x4a
	.zero		1
	.zero		1


	//----- nvinfo : EIATTR_EXIT_INSTR_OFFSETS
	.align		4
        /*004c*/ 	.byte	0x04, 0x1c
        /*004e*/ 	.short	(.L_92 - .L_91)


	//   ....[0]....
.L_91:
        /*0050*/ 	.word	0x00002010


	//----- nvinfo : EIATTR_CRS_STACK_SIZE
	.align		4
.L_92:
        /*0054*/ 	.byte	0x04, 0x1e
        /*0056*/ 	.short	(.L_94 - .L_93)
.L_93:
        /*0058*/ 	.word	0x00000000


	//----- nvinfo : EIATTR_CBANK_PARAM_SIZE
	.align		4
.L_94:
        /*005c*/ 	.byte	0x03, 0x19
        /*005e*/ 	.short	0x0018


	//----- nvinfo : EIATTR_PARAM_CBANK
	.align		4
        /*0060*/ 	.byte	0x04, 0x0a
        /*0062*/ 	.short	(.L_96 - .L_95)
	.align		4
.L_95:
        /*0064*/ 	.word	index@(.nv.constant0._Z7delayerPfS_S_)
        /*0068*/ 	.short	0x0380
        /*006a*/ 	.short	0x0018


	//----- nvinfo : EIATTR_SW_WAR
	.align		4
.L_96:
        /*006c*/ 	.byte	0x04, 0x36
        /*006e*/ 	.short	(.L_98 - .L_97)
.L_97:
        /*0070*/ 	.word	0x00000008
.L_98:


//--------------------- .nv.info._Z12reduce_corrsPfS_fPiS0_iS_f --------------------------
	.section	.nv.info._Z12reduce_corrsPfS_fPiS0_iS_f,"",@"SHT_CUDA_INFO"
	.sectionflags	@""
	.align	4


	//----- nvinfo : EIATTR_CUDA_API_VERSION
	.align		4
        /*0000*/ 	.byte	0x04, 0x37
        /*0002*/ 	.short	(.L_100 - .L_99)
.L_99:
        /*0004*/ 	.word	0x00000082


	//----- nvinfo : EIATTR_KPARAM_INFO
	.align		4
.L_100:
        /*0008*/ 	.byte	0x04, 0x17
        /*000a*/ 	.short	(.L_102 - .L_101)
.L_101:
        /*000c*/ 	.word	0x00000000
        /*0010*/ 	.short	0x0007
        /*0012*/ 	.short	0x0038
        /*0014*/ 	.byte	0x00, 0xf0, 0x11, 0x00


	//----- nvinfo : EIATTR_KPARAM_INFO
	.align		4
.L_102:
        /*0018*/ 	.byte	0x04, 0x17
        /*001a*/ 	.short	(.L_104 - .L_103)
.L_103:
        /*001c*/ 	.word	0x00000000
        /*0020*/ 	.short	0x0006
        /*0022*/ 	.short	0x0030
        /*0024*/ 	.byte	0x00, 0xf5, 0x21, 0x00


	//----- nvinfo : EIATTR_KPARAM_INFO
	.align		4
.L_104:
        /*0028*/ 	.byte	0x04, 0x17
        /*002a*/ 	.short	(.L_106 - .L_105)
.L_105:
        /*002c*/ 	.word	0x00000000
        /*0030*/ 	.short	0x0005
        /*0032*/ 	.short	0x0028
        /*0034*/ 	.byte	0x00, 0xf0, 0x11, 0x00


	//----- nvinfo : EIATTR_KPARAM_INFO
	.align		4
.L_106:
        /*0038*/ 	.byte	0x04, 0x17
        /*003a*/ 	.short	(.L_108 - .L_107)
.L_107:
        /*003c*/ 	.word	0x00000000
        /*0040*/ 	.short	0x0004
        /*0042*/ 	.short	0x0020
        /*0044*/ 	.byte	0x00, 0xf5, 0x21, 0x00


	//----- nvinfo : EIATTR_KPARAM_INFO
	.align		4
.L_108:
        /*0048*/ 	.byte	0x04, 0x17
        /*004a*/ 	.short	(.L_110 - .L_109)
.L_109:
        /*004c*/ 	.word	0x00000000
        /*0050*/ 	.short	0x0003
        /*0052*/ 	.short	0x0018
        /*0054*/ 	.byte	0x00, 0xf5, 0x21, 0x00


	//----- nvinfo : EIATTR_KPARAM_INFO
	.align		4
.L_110:
        /*0058*/ 	.byte	0x04, 0x17
        /*005a*/ 	.short	(.L_112 - .L_111)
.L_111:
        /*005c*/ 	.word	0x00000000
        /*0060*/ 	.short	0x0002
        /*0062*/ 	.short	0x0010
        /*0064*/ 	.byte	0x00, 0xf0, 0x11, 0x00


	//----- nvinfo : EIATTR_KPARAM_INFO
	.align		4
.L_112:
        /*0068*/ 	.byte	0x04, 0x17
        /*006a*/ 	.short	(.L_114 - .L_113)
.L_113:
        /*006c*/ 	.word	0x00000000
        /*0070*/ 	.short	0x0001
        /*0072*/ 	.short	0x0008
        /*0074*/ 	.byte	0x00, 0xf5, 0x21, 0x00


	//----- nvinfo : EIATTR_KPARAM_INFO
	.align		4
.L_114:
        /*0078*/ 	.byte	0x04, 0x17
        /*007a*/ 	.short	(.L_116 - .L_115)
.L_115:
        /*007c*/ 	.word	0x00000000
        /*0080*/ 	.short	0x0000
        /*0082*/ 	.short	0x0000
        /*0084*/ 	.byte	0x00, 0xf5, 0x21, 0x00


	//----- nvinfo : EIATTR_SPARSE_MMA_MASK
	.align		4
.L_116:
        /*0088*/ 	.byte	0x03, 0x50
        /*008a*/ 	.short	0x0000


	//----- nvinfo : EIATTR_MAXREG_COUNT
	.align		4
        /*008c*/ 	.byte	0x03, 0x1b
        /*008e*/ 	.short	0x00ff


	//----- nvinfo : EIATTR_NUM_BARRIERS
	.align		4
        /*0090*/ 	.byte	0x02, 0x4c
        /*0092*/ 	.byte	0x01
	.zero		1


	//----- nvinfo : EIATTR_MERCURY_ISA_VERSION
	.align		4
        /*0094*/ 	.byte	0x03, 0x5f
        /*0096*/ 	.short	0x0101


	//----- nvinfo : EIATTR_VRC_CTA_INIT_COUNT
	.align		4
        /*0098*/ 	.byte	0x02, 0x4a
	.zero		1
	.zero		1


	//----- nvinfo : EIATTR_EXIT_INSTR_OFFSETS
	.align		4
        /*009c*/ 	.byte	0x04, 0x1c
        /*009e*/ 	.short	(.L_118 - .L_117)


	//   ....[0]....
.L_117:
        /*00a0*/ 	.word	0x00001680


	//   ....[1]....
        /*00a4*/ 	.word	0x000016f0


	//----- nvinfo : EIATTR_INDIRECT_BRANCH_TARGETS
	.align		4
.L_118:
        /*00a8*/ 	.byte	0x04, 0x34
        /*00aa*/ 	.short	(.L_120 - .L_119)


	//   ....[0]....
.L_119:
        /*00ac*/ 	.word	.L_x_44@srel
        /*00b0*/ 	.short	0x0
        /*00b2*/ 	.short	0x0
        /*00b4*/ 	.word	0x3
        /*00b8*/ 	.word	.L_x_45@srel
        /*00bc*/ 	.word	.L_x_46@srel
        /*00c0*/ 	.word	.L_x_27@srel


	//   ....[1]....
        /*00c4*/ 	.word	.L_x_48@srel
        /*00c8*/ 	.short	0x0
        /*00ca*/ 	.short	0x0
        /*00cc*/ 	.word	0x3
        /*00d0*/ 	.word	.L_x_49@srel
        /*00d4*/ 	.word	.L_x_50@srel
        /*00d8*/ 	.word	.L_x_36@srel


	//----- nvinfo : EIATTR_CRS_STACK_SIZE
	.align		4
.L_120:
        /*00dc*/ 	.byte	0x04, 0x1e
        /*00de*/ 	.short	(.L_122 - .L_121)
.L_121:
        /*00e0*/ 	.word	0x00000000


	//----- nvinfo : EIATTR_CBANK_PARAM_SIZE
	.align		4
.L_122:
        /*00e4*/ 	.byte	0x03, 0x19
        /*00e6*/ 	.short	0x003c


	//----- nvinfo : EIATTR_PARAM_CBANK
	.align		4
        /*00e8*/ 	.byte	0x04, 0x0a
        /*00ea*/ 	.short	(.L_124 - .L_123)
	.align		4
.L_123:
        /*00ec*/ 	.word	index@(.nv.constant0._Z12reduce_corrsPfS_fPiS0_iS_f)
        /*00f0*/ 	.short	0x0380
        /*00f2*/ 	.short	0x003c


	//----- nvinfo : EIATTR_SW_WAR
	.align		4
.L_124:
        /*00f4*/ 	.byte	0x04, 0x36
        /*00f6*/ 	.short	(.L_126 - .L_125)
.L_125:
        /*00f8*/ 	.word	0x00000008
.L_126:


//--------------------- .nv.info._Z10correlatorPfS_PiS0_fS_ --------------------------
	.section	.nv.info._Z10correlatorPfS_PiS0_fS_,"",@"SHT_CUDA_INFO"
	.sectionflags	@""
	.align	4


	//----- nvinfo : EIATTR_CUDA_API_VERSION
	.align		4
        /*0000*/ 	.byte	0x04, 0x37
        /*0002*/ 	.short	(.L_128 - .L_127)
.L_127:
        /*0004*/ 	.word	0x00000082


	//----- nvinfo : EIATTR_KPARAM_INFO
	.align		4
.L_128:
        /*0008*/ 	.byte	0x04, 0x17
        /*000a*/ 	.short	(.L_130 - .L_129)
.L_129:
        /*000c*/ 	.word	0x00000000
        /*0010*/ 	.short	0x0005
        /*0012*/ 	.short	0x0028
        /*0014*/ 	.byte	0x00, 0xf5, 0x21, 0x00


	//----- nvinfo : EIATTR_KPARAM_INFO
	.align		4
.L_130:
        /*0018*/ 	.byte	0x04, 0x17
        /*001a*/ 	.short	(.L_132 - .L_131)
.L_131:
        /*001c*/ 	.word	0x00000000
        /*0020*/ 	.short	0x0004
        /*0022*/ 	.short	0x0020
        /*0024*/ 	.byte	0x00, 0xf0, 0x11, 0x00


	//----- nvinfo : EIATTR_KPARAM_INFO
	.align		4
.L_132:
        /*0028*/ 	.byte	0x04, 0x17
        /*002a*/ 	.short	(.L_134 - .L_133)
.L_133:
        /*002c*/ 	.word	0x00000000
        /*0030*/ 	.short	0x0003
        /*0032*/ 	.short	0x0018
        /*0034*/ 	.byte	0x00, 0xf5, 0x21, 0x00


	//----- nvinfo : EIATTR_KPARAM_INFO
	.align		4
.L_134:
        /*0038*/ 	.byte	0x04, 0x17
        /*003a*/ 	.short	(.L_136 - .L_135)
.L_135:
        /*003c*/ 	.word	0x00000000
        /*0040*/ 	.short	0x0002
        /*0042*/ 	.short	0x0010
        /*0044*/ 	.byte	0x00, 0xf5, 0x21, 0x00


	//----- nvinfo : EIATTR_KPARAM_INFO
	.align		4
.L_136:
        /*0048*/ 	.byte	0x04, 0x17
        /*004a*/ 	.short	(.L_138 - .L_137)
.L_137:
        /*004c*/ 	.word	0x00000000
        /*0050*/ 	.short	0x0001
        /*0052*/ 	.short	0x0008
        /*0054*/ 	.byte	0x00, 0xf5, 0x21, 0x00


	//----- nvinfo : EIATTR_KPARAM_INFO
	.align		4
.L_138:
        /*0058*/ 	.byte	0x04, 0x17
        /*005a*/ 	.short	(.L_140 - .L_139)
.L_139:
        /*005c*/ 	.word	0x00000000
        /*0060*/ 	.short	0x0000
        /*0062*/ 	.short	0x0000
        /*0064*/ 	.byte	0x00, 0xf5, 0x21, 0x00


	//----- nvinfo : EIATTR_SPARSE_MMA_MASK
	.align		4
.L_140:
        /*0068*/ 	.byte	0x03, 0x50
        /*006a*/ 	.short	0x0000


	//----- nvinfo : EIATTR_MAXREG_COUNT
	.align		4
        /*006c*/ 	.byte	0x03, 0x1b
        /*006e*/ 	.short	0x00ff


	//----- nvinfo : EIATTR_MERCURY_ISA_VERSION
	.align		4
        /*0070*/ 	.byte	0x03, 0x5f
        /*0072*/ 	.short	0x0101


	//----- nvinfo : EIATTR_UNUSED_LOAD_BYTE_OFFSET
	.align		4
        /*0074*/ 	.byte	0x04, 0x44
        /*0076*/ 	.short	(.L_142 - .L_141)


	//   ....[0]....
.L_141:
        /*0078*/ 	.word	0x00000470
        /*007c*/ 	.word	0x0000fff0


	//   ....[1]....
        /*0080*/ 	.word	0x00000560
        /*0084*/ 	.word	0x0000fff0


	//----- nvinfo : EIATTR_VRC_CTA_INIT_COUNT
	.align		4
.L_142:
        /*0088*/ 	.byte	0x02, 0x4a
	.zero		1
	.zero		1


	//----- nvinfo : EIATTR_EXIT_INSTR_OFFSETS
	.align		4
        /*008c*/ 	.byte	0x04, 0x1c
        /*008e*/ 	.short	(.L_144 - .L_143)


	//   ....[0]....
.L_143:
        /*0090*/ 	.word	0x00000cb0


	//----- nvinfo : EIATTR_CBANK_PARAM_SIZE
	.align		4
.L_144:
        /*0094*/ 	.byte	0x03, 0x19
        /*0096*/ 	.short	0x0030


	//----- nvinfo : EIATTR_PARAM_CBANK
	.align		4
        /*0098*/ 	.byte	0x04, 0x0a
        /*009a*/ 	.short	(.L_146 - .L_145)
	.align		4
.L_145:
        /*009c*/ 	.word	index@(.nv.constant0._Z10correlatorPfS_PiS0_fS_)
        /*00a0*/ 	.short	0x0380
        /*00a2*/ 	.short	0x0030


	//----- nvinfo : EIATTR_SW_WAR
	.align		4
.L_146:
        /*00a4*/ 	.byte	0x04, 0x36
        /*00a6*/ 	.short	(.L_148 - .L_147)
.L_147:
        /*00a8*/ 	.word	0x00000008
.L_148:


//--------------------- .nv.info._Z8promoterPcPf  --------------------------
	.section	.nv.info._Z8promoterPcPf,"",@"SHT_CUDA_INFO"
	.sectionflags	@""
	.align	4


	//----- nvinfo : EIATTR_CUDA_API_VERSION
	.align		4
        /*0000*/ 	.byte	0x04, 0x37
        /*0002*/ 	.short	(.L_150 - .L_149)
.L_149:
        /*0004*/ 	.word	0x00000082


	//----- nvinfo : EIATTR_KPARAM_INFO
	.align		4
.L_150:
        /*0008*/ 	.byte	0x04, 0x17
        /*000a*/ 	.short	(.L_152 - .L_151)
.L_151:
        /*000c*/ 	.word	0x00000000
        /*0010*/ 	.short	0x0001
        /*0012*/ 	.short	0x0008
        /*0014*/ 	.byte	0x00, 0xf5, 0x21, 0x00


	//----- nvinfo : EIATTR_KPARAM_INFO
	.align		4
.L_152:
        /*0018*/ 	.byte	0x04, 0x17
        /*001a*/ 	.short	(.L_154 - .L_153)
.L_153:
        /*001c*/ 	.word	0x00000000
        /*0020*/ 	.short	0x0000
        /*0022*/ 	.short	0x0000
        /*0024*/ 	.byte	0x00, 0xf5, 0x21, 0x00


	//----- nvinfo : EIATTR_SPARSE_MMA_MASK
	.align		4
.L_154:
        /*0028*/ 	.byte	0x03, 0x50
        /*002a*/ 	.short	0x0000


	//----- nvinfo : EIATTR_MAXREG_COUNT
	.align		4
        /*002c*/ 	.byte	0x03, 0x1b
        /*002e*/ 	.short	0x00ff


	//----- nvinfo : EIATTR_MERCURY_ISA_VERSION
	.align		4
        /*0030*/ 	.byte	0x03, 0x5f
        /*0032*/ 	.short	0x0101


	//----- nvinfo : EIATTR_VRC_CTA_INIT_COUNT
	.align		4
        /*0034*/ 	.byte	0x02, 0x4a
	.zero		1
	.zero		1


	//----- nvinfo : EIATTR_EXIT_INSTR_OFFSETS
	.align		4
        /*0038*/ 	.byte	0x04, 0x1c
        /*003a*/ 	.short	(.L_156 - .L_155)


	//   ....[0]....
.L_155:
        /*003c*/ 	.word	0x00000150


	//----- nvinfo : EIATTR_CBANK_PARAM_SIZE
	.align		4
.L_156:
        /*0040*/ 	.byte	0x03, 0x19
        /*0042*/ 	.short	0x0010


	//----- nvinfo : EIATTR_PARAM_CBANK
	.align		4
        /*0044*/ 	.byte	0x04, 0x0a
        /*0046*/ 	.short	(.L_158 - .L_157)
	.align		4
.L_157:
        /*0048*/ 	.word	index@(.nv.constant0._Z8promoterPcPf)
        /*004c*/ 	.short	0x0380
        /*004e*/ 	.short	0x0010


	//----- nvinfo : EIATTR_SW_WAR
	.align		4
.L_158:
        /*0050*/ 	.byte	0x04, 0x36
        /*0052*/ 	.short	(.L_160 - .L_159)
.L_159:
        /*0054*/ 	.word	0x00000008
.L_160:


//--------------------- .nv.info._Z11dedisperserPcS_Pi --------------------------
	.section	.nv.info._Z11dedisperserPcS_Pi,"",@"SHT_CUDA_INFO"
	.sectionflags	@""
	.align	4


	//----- nvinfo : EIATTR_CUDA_API_VERSION
	.align		4
        /*0000*/ 	.byte	0x04, 0x37
        /*0002*/ 	.short	(.L_162 - .L_161)
.L_161:
        /*0004*/ 	.word	0x00000082


	//----- nvinfo : EIATTR_KPARAM_INFO
	.align		4
.L_162:
        /*0008*/ 	.byte	0x04, 0x17
        /*000a*/ 	.short	(.L_164 - .L_163)
.L_163:
        /*000c*/ 	.word	0x00000000
        /*0010*/ 	.short	0x0002
        /*0012*/ 	.short	0x0010
        /*0014*/ 	.byte	0x00, 0xf5, 0x21, 0x00


	//----- nvinfo : EIATTR_KPARAM_INFO
	.align		4
.L_164:
        /*0018*/ 	.byte	0x04, 0x17
        /*001a*/ 	.short	(.L_166 - .L_165)
.L_165:
        /*001c*/ 	.word	0x00000000
        /*0020*/ 	.short	0x0001
        /*0022*/ 	.short	0x0008
        /*0024*/ 	.byte	0x00, 0xf5, 0x21, 0x00


	//----- nvinfo : EIATTR_KPARAM_INFO
	.align		4
.L_166:
        /*0028*/ 	.byte	0x04, 0x17
        /*002a*/ 	.short	(.L_168 - .L_167)
.L_167:
        /*002c*/ 	.word	0x00000000
        /*0030*/ 	.short	0x0000
        /*0032*/ 	.short	0x0000
        /*0034*/ 	.byte	0x00, 0xf5, 0x21, 0x00


	//----- nvinfo : EIATTR_SPARSE_MMA_MASK
	.align		4
.L_168:
        /*0038*/ 	.byte	0x03, 0x50
        /*003a*/ 	.short	0x0000


	//----- nvinfo : EIATTR_MAXREG_COUNT
	.align		4
        /*003c*/ 	.byte	0x03, 0x1b
        /*003e*/ 	.short	0x00ff


	//----- nvinfo : EIATTR_MERCURY_ISA_VERSION
	.align		4
        /*0040*/ 	.byte	0x03, 0x5f
        /*0042*/ 	.short	0x0101


	//----- nvinfo : EIATTR_VRC_CTA_INIT_COUNT
	.align		4
        /*0044*/ 	.byte	0x02, 0x4a
	.zero		1
	.zero		1


	//----- nvinfo : EIATTR_EXIT_INSTR_OFFSETS
	.align		4
        /*0048*/ 	.byte	0x04, 0x1c
        /*004a*/ 	.short	(.L_170 - .L_169)


	//   ....[0]....
.L_169:
        /*004c*/ 	.word	0x000002a0


	//   ....[1]....
        /*0050*/ 	.word	0x000003b0


	//----- nvinfo : EIATTR_CRS_STACK_SIZE
	.align		4
.L_170:
        /*0054*/ 	.byte	0x04, 0x1e
        /*0056*/ 	.short	(.L_172 - .L_171)
.L_171:
        /*0058*/ 	.word	0x00000000


	//----- nvinfo : EIATTR_CBANK_PARAM_SIZE
	.align		4
.L_172:
        /*005c*/ 	.byte	0x03, 0x19
        /*005e*/ 	.short	0x0018


	//----- nvinfo : EIATTR_PARAM_CBANK
	.align		4
        /*0060*/ 	.byte	0x04, 0x0a
        /*0062*/ 	.short	(.L_174 - .L_173)
	.align		4
.L_173:
        /*0064*/ 	.word	index@(.nv.constant0._Z11dedisperserPcS_Pi)
        /*0068*/ 	.short	0x0380
        /*006a*/ 	.short	0x0018


	//----- nvinfo : EIATTR_SW_WAR
	.align		4
.L_174:
        /*006c*/ 	.byte	0x04, 0x36
        /*006e*/ 	.short	(.L_176 - .L_175)
.L_175:
        /*0070*/ 	.word	0x00000008
.L_176:


//--------------------- .nv.callgraph             --------------------------
	.section	.nv.callgraph,"",@"SHT_CUDA_CALLGRAPH"
	.align	4
	.sectionentsize	8
	.align		4
        /*0000*/ 	.word	0x00000000
	.align		4
        /*0004*/ 	.word	0xffffffff
	.align		4
        /*0008*/ 	.word	0x00000000
	.align		4
        /*000c*/ 	.word	0xfffffffe
	.align		4
        /*0010*/ 	.word	0x00000000
	.align		4
        /*0014*/ 	.word	0xfffffffd
	.align		4
        /*0018*/ 	.word	0x00000000
	.align		4
        /*001c*/ 	.word	0xfffffffc


//--------------------- .nv.constant4             --------------------------
	.section	.nv.constant4,"a",@progbits
	.align	8
	.align		8
.nv.constant4:
        /*0000*/ 	.dword	__cudart_i2opi_f


//--------------------- .nv.constant2._Z12reduce_corrsPfS_fPiS0_iS_f --------------------------
	.section	.nv.constant2._Z12reduce_corrsPfS_fPiS0_iS_f,"a",@progbits
	.sectionflags	@""
	.align	4
.nv.constant2._Z12reduce_corrsPfS_fPiS0_iS_f:
        /*0000*/ 	.byte	0xf0, 0x04, 0x00, 0x00, 0x10, 0x01, 0x00, 0x00, 0x50, 0x13, 0x00, 0x00, 0xa0, 0x0f, 0x00, 0x00
        /*0010*/ 	.byte	0xe0, 0x0b, 0x00, 0x00, 0x40, 0x13, 0x00, 0x00


//--------------------- .text._Z6zeroerPf         --------------------------
	.section	.text._Z6zeroerPf,"ax",@progbits
	.align	128
        .global         _Z6zeroerPf
        .type           _Z6zeroerPf,@function
        .size           _Z6zeroerPf,(.L_x_52 - _Z6zeroerPf)
        .other          _Z6zeroerPf,@"STO_CUDA_ENTRY STV_DEFAULT"
_Z6zeroerPf:
.text._Z6zeroerPf:
[----:B------:R-:W-:Y:S01]  /*0000*/  LDC R1, c[0x0][0x37c] ;  /* 0x0000df00ff017b82 */ /* 0x000fe20000000800 */
[----:B------:R-:W0:Y:S07]  /*0010*/  S2R R5, SR_CTAID.X ;  /* 0x0000000000057919 */ /* 0x000e2e0000002500 */
[----:B------:R-:W1:Y:S01]  /*0020*/  LDC.64 R2, c[0x0][0x380] ;  /* 0x0000e000ff027b82 */ /* 0x000e620000000a00 */
[----:B------:R-:W2:Y:S01]  /*0030*/  LDCU.64 UR4, c[0x0][0x358] ;  /* 0x00006b00ff0477ac */ /* 0x000ea20008000a00 */
[----:B------:R-:W0:Y:S02]  /*0040*/  S2R R0, SR_TID.X ;  /* 0x0000000000007919 */ /* 0x000e240000002100 */
[----:B0-----:R-:W-:-:S05]  /*0050*/  LEA R5, R5, R0, 0x5 ;  /* 0x0000000005057211 */ /* 0x001fca00078e28ff */
[----:B-1----:R-:W-:-:S05]  /*0060*/  IMAD.WIDE.U32 R2, R5, 0x4, R2 ;  /* 0x0000000405027825 */ /* 0x002fca00078e0002 */
[----:B--2---:R-:W-:Y:S01]  /*0070*/  STG.E desc[UR4][R2.64], RZ ;  /* 0x000000ff02007986 */ /* 0x004fe2000c101904 */
[----:B------:R-:W-:Y:S05]  /*0080*/  EXIT ;  /* 0x000000000000794d */ /* 0x000fea0003800000 */
.L_x_0:
[----:B------:R-:W-:-:S00]  /*0090*/  BRA `(.L_x_0) ;  /* 0xfffffffc00fc7947 */ /* 0x000fc0000383ffff */
[----:B------:R-:W-:-:S00]  /*00a0*/  NOP ;  /* 0x0000000000007918 */ /* 0x000fc00000000000 */
        /* <DEDUP_REMOVED lines=13> */
.L_x_52:


//--------------------- .text._Z5adderPfS_        --------------------------
	.section	.text._Z5adderPfS_,"ax",@progbits
	.align	128
        .global         _Z5adderPfS_
        .type           _Z5adderPfS_,@function
        .size           _Z5adderPfS_,(.L_x_53 - _Z5adderPfS_)
        .other          _Z5adderPfS_,@"STO_CUDA_ENTRY STV_DEFAULT"
_Z5adderPfS_:
.text._Z5adderPfS_:
[----:B------:R-:W-:Y:S01]  /*0000*/  LDC R1, c[0x0][0x37c] ;  /* 0x0000df00ff017b82 */ /* 0x000fe20000000800 */
[----:B------:R-:W0:Y:S07]  /*0010*/  S2R R9, SR_CTAID.X ;  /* 0x0000000000097919 */ /* 0x000e2e0000002500 */
[----:B------:R-:W1:Y:S01]  /*0020*/  LDC.64 R2, c[0x0][0x380] ;  /* 0x0000e000ff027b82 */ /* 0x000e620000000a00 */
[----:B------:R-:W2:Y:S01]  /*0030*/  LDCU.64 UR4, c[0x0][0x358] ;  /* 0x00006b00ff0477ac */ /* 0x000ea20008000a00 */
[----:B------:R-:W0:Y:S06]  /*0040*/  S2R R0, SR_TID.X ;  /* 0x0000000000007919 */ /* 0x000e2c0000002100 */
[----:B------:R-:W3:Y:S01]  /*0050*/  LDC.64 R4, c[0x0][0x388] ;  /* 0x0000e200ff047b82 */ /* 0x000ee20000000a00 */
[----:B0-----:R-:W-:-:S05]  /*0060*/  LEA R9, R9, R0, 0x5 ;  /* 0x0000000009097211 */ /* 0x001fca00078e28ff */
[----:B-1----:R-:W-:-:S03]  /*0070*/  IMAD.WIDE.U32 R2, R9, 0x4, R2 ;  /* 0x0000000409027825 */ /* 0x002fc600078e0002 */
[----:B------:R-:W-:-:S03]  /*0080*/  IADD3 R6, P0, PT, R2, 0x1000000, RZ ;  /* 0x0100000002067810 */ /* 0x000fc60007f1e0ff */
[----:B--2---:R-:W2:Y:S01]  /*0090*/  LDG.E R2, desc[UR4][R2.64] ;  /* 0x0000000402027981 */ /* 0x004ea2000c1e1900 */
[----:B------:R-:W-:-:S06]  /*00a0*/  IADD3.X R7, PT, PT, RZ, R3, RZ, P0, !PT ;  /* 0x00000003ff077210 */ /* 0x000fcc00007fe4ff */
[----:B------:R-:W2:Y:S01]  /*00b0*/  LDG.E R7, desc[UR4][R6.64+0x7a0000] ;  /* 0x7a00000406077981 */ /* 0x000ea2000c1e1900 */
[----:B---3--:R-:W-:-:S04]  /*00c0*/  IMAD.WIDE.U32 R4, R9, 0x4, R4 ;  /* 0x0000000409047825 */ /* 0x008fc800078e0004 */
[----:B--2---:R-:W-:-:S05]  /*00d0*/  FADD R9, R2, R7 ;  /* 0x0000000702097221 */ /* 0x004fca0000000000 */
[----:B------:R-:W-:Y:S01]  /*00e0*/  STG.E desc[UR4][R4.64], R9 ;  /* 0x0000000904007986 */ /* 0x000fe2000c101904 */
[----:B------:R-:W-:Y:S05]  /*00f0*/  EXIT ;  /* 0x000000000000794d */ /* 0x000fea0003800000 */
.L_x_1:
        /* <DEDUP_REMOVED lines=16> */
.L_x_53:


//--------------------- .text._Z8fscrunchPfS_     --------------------------
	.section	.text._Z8fscrunchPfS_,"ax",@progbits
	.align	128
        .global         _Z8fscrunchPfS_
        .type           _Z8fscrunchPfS_,@function
        .size           _Z8fscrunchPfS_,(.L_x_54 - _Z8fscrunchPfS_)
        .other          _Z8fscrunchPfS_,@"STO_CUDA_ENTRY STV_DEFAULT"
_Z8fscrunchPfS_:
.text._Z8fscrunchPfS_:
[----:B------:R-:W-:Y:S01]  /*0000*/  LDC R1, c[0x0][0x37c] ;  /* 0x0000df00ff017b82 */ /* 0x000fe20000000800 */
[----:B------:R-:W0:Y:S07]  /*0010*/  S2R R2, SR_TID.X ;  /* 0x0000000000027919 */ /* 0x000e2e0000002100 */
[----:B------:R-:W1:Y:S01]  /*0020*/  LDC.64 R4, c[0x0][0x380] ;  /* 0x0000e000ff047b82 */ /* 0x000e620000000a00 */
[----:B------:R-:W2:Y:S01]  /*0030*/  LDCU.64 UR4, c[0x0][0x358] ;  /* 0x00006b00ff0477ac */ /* 0x000ea20008000a00 */
[----:B------:R-:W3:Y:S01]  /*0040*/  S2R R7, SR_CTAID.X ;  /* 0x0000000000077919 */ /* 0x000ee20000002500 */
[----:B0-----:R-:W-:-:S02]  /*0050*/  SHF.L.U32 R0, R2, 0x2, RZ ;  /* 0x0000000202007819 */ /* 0x001fc400000006ff */
[----:B---3--:R-:W-:Y:S02]  /*0060*/  LEA R7, R7, R2, 0x5 ;  /* 0x0000000207077211 */ /* 0x008fe400078e28ff */
[----:B------:R-:W-:Y:S02]  /*0070*/  LOP3.LUT R3, R0, 0xc, RZ, 0xc0, !PT ;  /* 0x0000000c00037812 */ /* 0x000fe400078ec0ff */
[----:B------:R-:W-:Y:S02]  /*0080*/  SHF.R.U32.HI R0, RZ, 0x2, R7 ;  /* 0x00000002ff007819 */ /* 0x000fe40000011607 */
[C---:B------:R-:W-:Y:S02]  /*0090*/  ISETP.EQ.AND P0, PT, R3.reuse, RZ, PT ;  /* 0x000000ff0300720c */ /* 0x040fe40003f02270 */
[C---:B------:R-:W-:Y:S01]  /*00a0*/  ISETP.EQ.AND P1, PT, R3.reuse, 0x4, PT ;  /* 0x000000040300780c */ /* 0x040fe20003f22270 */
[----:B------:R-:W-:Y:S01]  /*00b0*/  IMAD.HI.U32 R6, R0, 0xaaaaaab, RZ ;  /* 0x0aaaaaab00067827 */ /* 0x000fe200078e00ff */
[----:B------:R-:W-:-:S02]  /*00c0*/  ISETP.EQ.AND P2, PT, R3, 0x8, PT ;  /* 0x000000080300780c */ /* 0x000fc40003f42270 */
[----:B------:R-:W-:Y:S02]  /*00d0*/  ISETP.EQ.AND P3, PT, R3, 0xc, PT ;  /* 0x0000000c0300780c */ /* 0x000fe40003f62270 */
[----:B------:R-:W0:Y:S01]  /*00e0*/  LDC.64 R2, c[0x0][0x388] ;  /* 0x0000e200ff027b82 */ /* 0x000e220000000a00 */
[----:B------:R-:W-:Y:S01]  /*00f0*/  SHF.R.U32.HI R9, RZ, 0x1, R6 ;  /* 0x00000001ff097819 */ /* 0x000fe20000011606 */
[----:B------:R-:W-:-:S03]  /*0100*/  IMAD.HI.U32 R6, R7, 0x2aaaaaab, RZ ;  /* 0x2aaaaaab07067827 */ /* 0x000fc600078e00ff */
[----:B------:R-:W-:Y:S01]  /*0110*/  @P0 MOV R8, RZ ;  /* 0x000000ff00080202 */ /* 0x000fe20000000f00 */
[----:B------:R-:W-:Y:S01]  /*0120*/  IMAD R9, R9, -0x30, R0 ;  /* 0xffffffd009097824 */ /* 0x000fe200078e0200 */
[----:B------:R-:W-:Y:S02]  /*0130*/  SHF.R.U32.HI R6, RZ, 0x5, R6 ;  /* 0x00000005ff067819 */ /* 0x000fe40000011606 */
[----:B------:R-:W-:Y:S02]  /*0140*/  @P1 MOV R8, 0x1 ;  /* 0x0000000100081802 */ /* 0x000fe40000000f00 */
[----:B------:R-:W-:Y:S01]  /*0150*/  @P2 MOV R8, 0x6 ;  /* 0x0000000600082802 */ /* 0x000fe20000000f00 */
[----:B------:R-:W-:Y:S01]  /*0160*/  IMAD R9, R6, 0x30, R9 ;  /* 0x0000003006097824 */ /* 0x000fe200078e0209 */
[----:B------:R-:W-:-:S04]  /*0170*/  @P3 MOV R8, 0x7 ;  /* 0x0000000700083802 */ /* 0x000fc80000000f00 */
[----:B------:R-:W-:-:S05]  /*0180*/  LEA R9, R9, R8, 0x6 ;  /* 0x0000000809097211 */ /* 0x000fca00078e30ff */
[----:B-1----:R-:W-:-:S04]  /*0190*/  IMAD.WIDE R4, R9, 0x4, R4 ;  /* 0x0000000409047825 */ /* 0x002fc800078e0204 */
[----:B0-----:R-:W-:-:S05]  /*01a0*/  IMAD.WIDE.U32 R2, R7, 0x4, R2 ;  /* 0x0000000407027825 */ /* 0x001fca00078e0002 */
[----:B--2---:R-:W-:Y:S04]  /*01b0*/  STG.E desc[UR4][R2.64], RZ ;  /* 0x000000ff02007986 */ /* 0x004fe8000c101904 */
[----:B------:R-:W2:Y:S02]  /*01c0*/  LDG.E R0, desc[UR4][R4.64] ;  /* 0x0000000404007981 */ /* 0x000ea4000c1e1900 */
[----:B--2---:R-:W-:-:S05]  /*01d0*/  FADD R7, RZ, R0 ;  /* 0x00000000ff077221 */ /* 0x004fca0000000000 */
[----:B------:R0:W-:Y:S04]  /*01e0*/  STG.E desc[UR4][R2.64], R7 ;  /* 0x0000000702007986 */ /* 0x0001e8000c101904 */
[----:B------:R-:W2:Y:S02]  /*01f0*/  LDG.E R0, desc[UR4][R4.64+0x20] ;  /* 0x0000200404007981 */ /* 0x000ea4000c1e1900 */
[----:B--2---:R-:W-:-:S05]  /*0200*/  FADD R9, R7, R0 ;  /* 0x0000000007097221 */ /* 0x004fca0000000000 */
[----:B------:R1:W-:Y:S04]  /*0210*/  STG.E desc[UR4][R2.64], R9 ;  /* 0x0000000902007986 */ /* 0x0003e8000c101904 */
[----:B------:R-:W2:Y:S02]  /*0220*/  LDG.E R0, desc[UR4][R4.64+0x40] ;  /* 0x0000400404007981 */ /* 0x000ea4000c1e1900 */
[----:B--2---:R-:W-:-:S05]  /*0230*/  FADD R11, R9, R0 ;  /* 0x00000000090b7221 */ /* 0x004fca0000000000 */
[----:B------:R2:W-:Y:S04]  /*0240*/  STG.E desc[UR4][R2.64], R11 ;  /* 0x0000000b02007986 */ /* 0x0005e8000c101904 */
[----:B------:R-:W3:Y:S02]  /*0250*/  LDG.E R0, desc[UR4][R4.64+0x60] ;  /* 0x0000600404007981 */ /* 0x000ee4000c1e1900 */
[----:B---3--:R-:W-:-:S05]  /*0260*/  FADD R13, R11, R0 ;  /* 0x000000000b0d7221 */ /* 0x008fca0000000000 */
[----:B------:R3:W-:Y:S04]  /*0270*/  STG.E desc[UR4][R2.64], R13 ;  /* 0x0000000d02007986 */ /* 0x0007e8000c101904 */
[----:B------:R-:W0:Y:S02]  /*0280*/  LDG.E R0, desc[UR4][R4.64+0x80] ;  /* 0x0000800404007981 */ /* 0x000e24000c1e1900 */
[----:B0-----:R-:W-:-:S05]  /*0290*/  FADD R7, R13, R0 ;  /* 0x000000000d077221 */ /* 0x001fca0000000000 */
[----:B------:R-:W-:Y:S04]  /*02a0*/  STG.E desc[UR4][R2.64], R7 ;  /* 0x0000000702007986 */ /* 0x000fe8000c101904 */
[----:B------:R-:W1:Y:S02]  /*02b0*/  LDG.E R0, desc[UR4][R4.64+0xa0] ;  /* 0x0000a00404007981 */ /* 0x000e64000c1e1900 */
[----:B-1----:R-:W-:-:S05]  /*02c0*/  FADD R9, R7, R0 ;  /* 0x0000000007097221 */ /* 0x002fca0000000000 */
[----:B------:R-:W-:Y:S04]  /*02d0*/  STG.E desc[UR4][R2.64], R9 ;  /* 0x0000000902007986 */ /* 0x000fe8000c101904 */
[----:B------:R-:W2:Y:S02]  /*02e0*/  LDG.E R0, desc[UR4][R4.64+0xc0] ;  /* 0x0000c00404007981 */ /* 0x000ea4000c1e1900 */
[----:B--2---:R-:W-:-:S05]  /*02f0*/  FADD R11, R9, R0 ;  /* 0x00000000090b7221 */ /* 0x004fca0000000000 */
[----:B------:R-:W-:Y:S04]  /*0300*/  STG.E desc[UR4][R2.64], R11 ;  /* 0x0000000b02007986 */ /* 0x000fe8000c101904 */
[----:B------:R-:W3:Y:S02]  /*0310*/  LDG.E R0, desc[UR4][R4.64+0xe0] ;  /* 0x0000e00404007981 */ /* 0x000ee4000c1e1900 */
[----:B---3--:R-:W-:-:S05]  /*0320*/  FADD R13, R11, R0 ;  /* 0x000000000b0d7221 */ /* 0x008fca0000000000 */
[----:B------:R-:W-:Y:S01]  /*0330*/  STG.E desc[UR4][R2.64], R13 ;  /* 0x0000000d02007986 */ /* 0x000fe2000c101904 */
[----:B------:R-:W-:Y:S05]  /*0340*/  EXIT ;  /* 0x000000000000794d */ /* 0x000fea0003800000 */
.L_x_2:
        /* <DEDUP_REMOVED lines=11> */
.L_x_54:


//--------------------- .text._Z7delayerPfS_S_    --------------------------
	.section	.text._Z7delayerPfS_S_,"ax",@progbits
	.align	128
        .global         _Z7delayerPfS_S_
        .type           _Z7delayerPfS_S_,@function
        .size           _Z7delayerPfS_S_,(.L_x_55 - _Z7delayerPfS_S_)
        .other          _Z7delayerPfS_S_,@"STO_CUDA_ENTRY STV_DEFAULT"
_Z7delayerPfS_S_:
.text._Z7delayerPfS_S_:
[----:B------:R-:W-:Y:S01]  /*0000*/  LDC R1, c[0x0][0x37c] ;  /* 0x0000df00ff017b82 */ /* 0x000fe20000000800 */
[----:B------:R-:W0:Y:S07]  /*0010*/  S2R R0, SR_CTAID.X ;  /* 0x0000000000007919 */ /* 0x000e2e0000002500 */
[----:B------:R-:W1:Y:S01]  /*0020*/  LDC.64 R4, c[0x0][0x388] ;  /* 0x0000e200ff047b82 */ /* 0x000e620000000a00 */
[----:B------:R-:W2:Y:S01]  /*0030*/  LDCU.64 UR6, c[0x0][0x358] ;  /* 0x00006b00ff0677ac */ /* 0x000ea20008000a00 */
[----:B------:R-:W0:Y:S06]  /*0040*/  S2R R3, SR_TID.X ;  /* 0x0000000000037919 */ /* 0x000e2c0000002100 */
[----:B------:R-:W3:Y:S01]  /*0050*/  LDC.64 R8, c[0x0][0x390] ;  /* 0x0000e400ff087b82 */ /* 0x000ee20000000a00 */
[----:B0-----:R-:W-:-:S05]  /*0060*/  IMAD R0, R0, 0x20, R3 ;  /* 0x0000002000007824 */ /* 0x001fca00078e0203 */
[----:B------:R-:W-:-:S05]  /*0070*/  SHF.R.U32.HI R2, RZ, 0x2, R0 ;  /* 0x00000002ff027819 */ /* 0x000fca0000011600 */
[----:B------:R-:W-:-:S05]  /*0080*/  IMAD.HI.U32 R3, R2, 0xaaaaaab, RZ ;  /* 0x0aaaaaab02037827 */ /* 0x000fca00078e00ff */
[----:B------:R-:W-:-:S05]  /*0090*/  SHF.R.U32.HI R3, RZ, 0x4, R3 ;  /* 0x00000004ff037819 */ /* 0x000fca0000011603 */
[----:B------:R-:W-:Y:S02]  /*00a0*/  IMAD R3, R3, -0x180, R2 ;  /* 0xfffffe8003037824 */ /* 0x000fe400078e0202 */
[----:B------:R-:W-:-:S04]  /*00b0*/  IMAD.HI.U32 R2, R0, 0x2aaaaaab, RZ ;  /* 0x2aaaaaab00027827 */ /* 0x000fc800078e00ff */
[----:B-1----:R-:W-:Y:S01]  /*00c0*/  IMAD.WIDE.U32 R4, R3, 0x4, R4 ;  /* 0x0000000403047825 */ /* 0x002fe200078e0004 */
[----:B------:R-:W-:-:S04]  /*00d0*/  SHF.R.U32.HI R3, RZ, 0x8, R2 ;  /* 0x00000008ff037819 */ /* 0x000fc80000011602 */
[----:B--2---:R-:W2:Y:S01]  /*00e0*/  LDG.E R12, desc[UR6][R4.64] ;  /* 0x00000006040c7981 */ /* 0x004ea2000c1e1900 */
[----:B---3--:R-:W-:Y:S02]  /*00f0*/  IMAD.WIDE.U32 R8, R3, 0x4, R8 ;  /* 0x0000000403087825 */ /* 0x008fe400078e0008 */
[----:B------:R-:W0:Y:S04]  /*0100*/  LDC.64 R2, c[0x0][0x380] ;  /* 0x0000e000ff027b82 */ /* 0x000e280000000a00 */
[----:B------:R-:W3:Y:S01]  /*0110*/  LDG.E R8, desc[UR6][R8.64] ;  /* 0x0000000608087981 */ /* 0x000ee2000c1e1900 */
[----:B------:R-:W-:-:S04]  /*0120*/  IMAD.SHL.U32 R7, R0, 0x2, RZ ;  /* 0x0000000200077824 */ /* 0x000fc800078e00ff */
[----:B0-----:R-:W-:-:S05]  /*0130*/  IMAD.WIDE.U32 R2, R7, 0x4, R2 ;  /* 0x0000000407027825 */ /* 0x001fca00078e0002 */
[----:B------:R0:W5:Y:S01]  /*0140*/  LDG.E R19, desc[UR6][R2.64] ;  /* 0x0000000602137981 */ /* 0x000162000c1e1900 */
[----:B------:R-:W-:Y:S01]  /*0150*/  UMOV UR4, 0x54442eea ;  /* 0x54442eea00047882 */ /* 0x000fe20000000000 */
[----:B------:R-:W-:Y:S01]  /*0160*/  UMOV UR5, 0x401921fb ;  /* 0x401921fb00057882 */ /* 0x000fe20000000000 */
[----:B------:R-:W-:Y:S01]  /*0170*/  BSSY.RECONVERGENT B0, `(.L_x_3) ;  /* 0x0000073000007945 */ /* 0x000fe20003800200 */
[----:B--2---:R-:W1:Y:S08]  /*0180*/  F2F.F64.F32 R6, R12 ;  /* 0x0000000c00067310 */ /* 0x004e700000201800 */
[----:B---3--:R-:W2:Y:S01]  /*0190*/  F2F.F64.F32 R10, R8 ;  /* 0x00000008000a7310 */ /* 0x008ea20000201800 */
[----:B-1----:R-:W-:Y:S01]  /*01a0*/  DMUL R6, R6, -UR4 ;  /* 0x8000000406067c28 */ /* 0x002fe20008000000 */
[----:B------:R-:W-:Y:S01]  /*01b0*/  UMOV UR4, 0xe826d695 ;  /* 0xe826d69500047882 */ /* 0x000fe20000000000 */
[----:B------:R-:W-:-:S06]  /*01c0*/  UMOV UR5, 0x3e112e0b ;  /* 0x3e112e0b00057882 */ /* 0x000fcc0000000000 */
[----:B--2---:R-:W-:-:S08]  /*01d0*/  DMUL R6, R6, R10 ;  /* 0x0000000a06067228 */ /* 0x004fd00000000000 */
[----:B------:R-:W-:-:S10]  /*01e0*/  DMUL R4, R6, UR4 ;  /* 0x0000000406047c28 */ /* 0x000fd40008000000 */
[----:B------:R-:W1:Y:S02]  /*01f0*/  F2F.F32.F64 R5, R4 ;  /* 0x0000000400057310 */ /* 0x000e640000301000 */
[C---:B-1----:R-:W-:Y:S01]  /*0200*/  FMUL R0, R5.reuse, 0.63661974668502807617 ;  /* 0x3f22f98305007820 */ /* 0x042fe20000400000 */
[----:B------:R-:W-:-:S04]  /*0210*/  FSETP.GE.AND P0, PT, |R5|, 105615, PT ;  /* 0x47ce47800500780b */ /* 0x000fc80003f06200 */
[----:B------:R-:W-:Y:S01]  /*0220*/  P2R R4, PR, RZ, 0x1 ;  /* 0x00000001ff047803 */ /* 0x000fe20000000000 */
[----:B------:R-:W1:Y:S02]  /*0230*/  F2I.NTZ R0, R0 ;  /* 0x0000000000007305 */ /* 0x000e640000203100 */
[----:B-1----:R-:W-:-:S05]  /*0240*/  I2FP.F32.S32 R6, R0 ;  /* 0x0000000000067245 */ /* 0x002fca0000201400 */
[----:B------:R-:W-:-:S04]  /*0250*/  FFMA R7, R6, -1.5707962512969970703, R5 ;  /* 0xbfc90fda06077823 */ /* 0x000fc80000000005 */
[----:B------:R-:W-:-:S04]  /*0260*/  FFMA R7, R6, -7.5497894158615963534e-08, R7 ;  /* 0xb3a2216806077823 */ /* 0x000fc80000000007 */
[----:B------:R-:W-:Y:S01]  /*0270*/  FFMA R6, R6, -5.3903029534742383927e-15, R7 ;  /* 0xa7c234c506067823 */ /* 0x000fe20000000007 */
[----:B------:R-:W-:-:S03]  /*0280*/  IMAD.MOV.U32 R7, RZ, RZ, R0 ;  /* 0x000000ffff077224 */ /* 0x000fc600078e0000 */
[----:B------:R-:W-:Y:S01]  /*0290*/  IMAD.MOV.U32 R9, RZ, RZ, R6 ;  /* 0x000000ffff097224 */ /* 0x000fe200078e0006 */
[----:B0-----:R-:W-:Y:S06]  /*02a0*/  @!P0 BRA `(.L_x_4) ;  /* 0x00000004007c8947 */ /* 0x001fec0003800000 */
[----:B------:R-:W-:-:S13]  /*02b0*/  FSETP.NEU.AND P0, PT, |R5|, +INF , PT ;  /* 0x7f8000000500780b */ /* 0x000fda0003f0d200 */
[----:B------:R-:W-:Y:S01]  /*02c0*/  @!P0 FMUL R9, RZ, R5 ;  /* 0x00000005ff098220 */ /* 0x000fe20000400000 */
[----:B------:R-:W-:Y:S01]  /*02d0*/  @!P0 IMAD.MOV.U32 R0, RZ, RZ, RZ ;  /* 0x000000ffff008224 */ /* 0x000fe200078e00ff */
[----:B------:R-:W-:Y:S06]  /*02e0*/  @!P0 BRA `(.L_x_4) ;  /* 0x00000004006c8947 */ /* 0x000fec0003800000 */
[----:B------:R-:W-:Y:S01]  /*02f0*/  IMAD.SHL.U32 R4, R5, 0x100, RZ ;  /* 0x0000010005047824 */ /* 0x000fe200078e00ff */
[----:B------:R-:W0:Y:S01]  /*0300*/  LDCU.64 UR8, c[0x4][URZ] ;  /* 0x01000000ff0877ac */ /* 0x000e220008000a00 */
[----:B------:R-:W-:Y:S02]  /*0310*/  IMAD.MOV.U32 R0, RZ, RZ, RZ ;  /* 0x000000ffff007224 */ /* 0x000fe400078e00ff */
[----:B------:R-:W-:Y:S01]  /*0320*/  IMAD.MOV.U32 R20, RZ, RZ, RZ ;  /* 0x000000ffff147224 */ /* 0x000fe200078e00ff */
[----:B------:R-:W-:Y:S01]  /*0330*/  LOP3.LUT R4, R4, 0x80000000, RZ, 0xfc, !PT ;  /* 0x8000000004047812 */ /* 0x000fe200078efcff */
[----:B------:R-:W-:Y:S01]  /*0340*/  UMOV UR5, URZ ;  /* 0x000000ff00057c82 */ /* 0x000fe20008000000 */
[----:B------:R-:W-:-:S05]  /*0350*/  UMOV UR4, URZ ;  /* 0x000000ff00047c82 */ /* 0x000fca0008000000 */
.L_x_5:
[----:B0-----:R-:W-:Y:S01]  /*0360*/  MOV R12, UR8 ;  /* 0x00000008000c7c02 */ /* 0x001fe20008000f00 */
[----:B------:R-:W-:-:S05]  /*0370*/  IMAD.U32 R13, RZ, RZ, UR9 ;  /* 0x00000009ff0d7e24 */ /* 0x000fca000f8e00ff */
[----:B------:R-:W2:Y:S01]  /*0380*/  LDG.E.CONSTANT R11, desc[UR6][R12.64] ;  /* 0x000000060c0b7981 */ /* 0x000ea2000c1e9900 */
[----:B------:R-:W-:Y:S01]  /*0390*/  UIADD3 UR4, UPT, UPT, UR4, 0x1, URZ ;  /* 0x0000000104047890 */ /* 0x000fe2000fffe0ff */
[C---:B------:R-:W-:Y:S01]  /*03a0*/  ISETP.EQ.AND P0, PT, R20.reuse, RZ, PT ;  /* 0x000000ff1400720c */ /* 0x040fe20003f02270 */
[----:B------:R-:W-:Y:S01]  /*03b0*/  UIADD3 UR8, UP1, UPT, UR8, 0x4, URZ ;  /* 0x0000000408087890 */ /* 0x000fe2000ff3e0ff */
[C---:B------:R-:W-:Y:S01]  /*03c0*/  ISETP.EQ.AND P1, PT, R20.reuse, 0x4, PT ;  /* 0x000000041400780c */ /* 0x040fe20003f22270 */
[----:B------:R-:W-:Y:S01]  /*03d0*/  UISETP.NE.AND UP0, UPT, UR4, 0x6, UPT ;  /* 0x000000060400788c */ /* 0x000fe2000bf05270 */
[C---:B------:R-:W-:Y:S01]  /*03e0*/  ISETP.EQ.AND P3, PT, R20.reuse, 0xc, PT ;  /* 0x0000000c1400780c */ /* 0x040fe20003f62270 */
[----:B------:R-:W-:Y:S01]  /*03f0*/  UIADD3.X UR9, UPT, UPT, URZ, UR9, URZ, UP1, !UPT ;  /* 0x00000009ff097290 */ /* 0x000fe20008ffe4ff */
[C---:B------:R-:W-:Y:S02]  /*0400*/  ISETP.EQ.AND P4, PT, R20.reuse, 0x10, PT ;  /* 0x000000101400780c */ /* 0x040fe40003f82270 */
[----:B------:R-:W-:Y:S01]  /*0410*/  ISETP.EQ.AND P5, PT, R20, 0x14, PT ;  /* 0x000000141400780c */ /* 0x000fe20003fa2270 */
[----:B--2---:R-:W-:-:S03]  /*0420*/  IMAD.WIDE.U32 R10, R11, R4, RZ ;  /* 0x000000040b0a7225 */ /* 0x004fc600078e00ff */
[----:B------:R-:W-:-:S04]  /*0430*/  IADD3 R9, P2, PT, R10, R0, RZ ;  /* 0x000000000a097210 */ /* 0x000fc80007f5e0ff */
[----:B------:R-:W-:Y:S01]  /*0440*/  IADD3.X R0, PT, PT, R11, UR5, RZ, P2, !PT ;  /* 0x000000050b007c10 */ /* 0x000fe200097fe4ff */
[--C-:B------:R-:W-:Y:S01]  /*0450*/  @P0 IMAD.MOV.U32 R8, RZ, RZ, R9.reuse ;  /* 0x000000ffff080224 */ /* 0x100fe200078e0009 */
[C---:B------:R-:W-:Y:S01]  /*0460*/  ISETP.EQ.AND P2, PT, R20.reuse, 0x8, PT ;  /* 0x000000081400780c */ /* 0x040fe20003f42270 */
[--C-:B------:R-:W-:Y:S02]  /*0470*/  @P1 IMAD.MOV.U32 R14, RZ, RZ, R9.reuse ;  /* 0x000000ffff0e1224 */ /* 0x100fe400078e0009 */
[--C-:B------:R-:W-:Y:S02]  /*0480*/  @P3 IMAD.MOV.U32 R16, RZ, RZ, R9.reuse ;  /* 0x000000ffff103224 */ /* 0x100fe400078e0009 */
[--C-:B------:R-:W-:Y:S02]  /*0490*/  @P4 IMAD.MOV.U32 R17, RZ, RZ, R9.reuse ;  /* 0x000000ffff114224 */ /* 0x100fe400078e0009 */
[----:B------:R-:W-:Y:S02]  /*04a0*/  @P5 IMAD.MOV.U32 R18, RZ, RZ, R9 ;  /* 0x000000ffff125224 */ /* 0x000fe400078e0009 */
[----:B------:R-:W-:-:S04]  /*04b0*/  VIADD R20, R20, 0x4 ;  /* 0x0000000414147836 */ /* 0x000fc80000000000 */
[----:B------:R-:W-:Y:S01]  /*04c0*/  @P2 IMAD.MOV.U32 R15, RZ, RZ, R9 ;  /* 0x000000ffff0f2224 */ /* 0x000fe200078e0009 */
[----:B------:R-:W-:Y:S06]  /*04d0*/  BRA.U UP0, `(.L_x_5) ;  /* 0xfffffffd00a07547 */ /* 0x000fec000b83ffff */
[----:B------:R-:W-:Y:S01]  /*04e0*/  SHF.R.U32.HI R9, RZ, 0x17, R5 ;  /* 0x00000017ff097819 */ /* 0x000fe20000011605 */
[----:B------:R-:W-:Y:S03]  /*04f0*/  BSSY.RECONVERGENT B1, `(.L_x_6) ;  /* 0x0000028000017945 */ /* 0x000fe60003800200 */
[C---:B------:R-:W-:Y:S02]  /*0500*/  LOP3.LUT R4, R9.reuse, 0xe0, RZ, 0xc0, !PT ;  /* 0x000000e009047812 */ /* 0x040fe400078ec0ff */
[----:B------:R-:W-:Y:S02]  /*0510*/  LOP3.LUT P6, RZ, R9, 0x1f, RZ, 0xc0, !PT ;  /* 0x0000001f09ff7812 */ /* 0x000fe400078cc0ff */
[----:B------:R-:W-:-:S04]  /*0520*/  IADD3 R4, PT, PT, R4, -0x80, RZ ;  /* 0xffffff8004047810 */ /* 0x000fc80007ffe0ff */
[----:B------:R-:W-:-:S05]  /*0530*/  SHF.R.U32.HI R4, RZ, 0x5, R4 ;  /* 0x00000005ff047819 */ /* 0x000fca0000011604 */
[----:B------:R-:W-:-:S05]  /*0540*/  IMAD.U32 R12, R4, -0x4, RZ ;  /* 0xfffffffc040c7824 */ /* 0x000fca00078e00ff */
[C---:B------:R-:W-:Y:S02]  /*0550*/  ISETP.EQ.AND P3, PT, R12.reuse, -0x18, PT ;  /* 0xffffffe80c00780c */ /* 0x040fe40003f62270 */
[C---:B------:R-:W-:Y:S02]  /*0560*/  ISETP.EQ.AND P4, PT, R12.reuse, -0x14, PT ;  /* 0xffffffec0c00780c */ /* 0x040fe40003f82270 */
[C---:B------:R-:W-:Y:S02]  /*0570*/  ISETP.EQ.AND P0, PT, R12.reuse, -0x10, PT ;  /* 0xfffffff00c00780c */ /* 0x040fe40003f02270 */
[C---:B------:R-:W-:Y:S02]  /*0580*/  ISETP.EQ.AND P1, PT, R12.reuse, -0xc, PT ;  /* 0xfffffff40c00780c */ /* 0x040fe40003f22270 */
[C---:B------:R-:W-:Y:S02]  /*0590*/  ISETP.EQ.AND P2, PT, R12.reuse, -0x8, PT ;  /* 0xfffffff80c00780c */ /* 0x040fe40003f42270 */
[----:B------:R-:W-:-:S03]  /*05a0*/  ISETP.EQ.AND P5, PT, R12, 0x4, PT ;  /* 0x000000040c00780c */ /* 0x000fc60003fa2270 */
[--C-:B------:R-:W-:Y:S01]  /*05b0*/  @P3 IMAD.MOV.U32 R4, RZ, RZ, R8.reuse ;  /* 0x000000ffff043224 */ /* 0x100fe200078e0008 */
[C---:B------:R-:W-:Y:S01]  /*05c0*/  ISETP.EQ.AND P3, PT, R12.reuse, -0x4, PT ;  /* 0xfffffffc0c00780c */ /* 0x040fe20003f62270 */
[----:B------:R-:W-:Y:S02]  /*05d0*/  @P4 IMAD.MOV.U32 R10, RZ, RZ, R8 ;  /* 0x000000ffff0a4224 */ /* 0x000fe400078e0008 */
[--C-:B------:R-:W-:Y:S01]  /*05e0*/  @P4 IMAD.MOV.U32 R4, RZ, RZ, R14.reuse ;  /* 0x000000ffff044224 */ /* 0x100fe200078e000e */
[----:B------:R-:W-:Y:S01]  /*05f0*/  ISETP.EQ.AND P4, PT, R12, RZ, PT ;  /* 0x000000ff0c00720c */ /* 0x000fe20003f82270 */
[----:B------:R-:W-:Y:S02]  /*0600*/  @P0 IMAD.MOV.U32 R10, RZ, RZ, R14 ;  /* 0x000000ffff0a0224 */ /* 0x000fe400078e000e */
[--C-:B------:R-:W-:Y:S02]  /*0610*/  @P0 IMAD.MOV.U32 R4, RZ, RZ, R15.reuse ;  /* 0x000000ffff040224 */ /* 0x100fe400078e000f */
[----:B------:R-:W-:Y:S01]  /*0620*/  @P1 IMAD.MOV.U32 R10, RZ, RZ, R15 ;  /* 0x000000ffff0a1224 */ /* 0x000fe200078e000f */
[----:B------:R-:W-:Y:S01]  /*0630*/  @P2 MOV R10, R16 ;  /* 0x00000010000a2202 */ /* 0x000fe20000000f00 */
[----:B------:R-:W-:-:S02]  /*0640*/  @P1 IMAD.MOV.U32 R4, RZ, RZ, R16 ;  /* 0x000000ffff041224 */ /* 0x000fc400078e0010 */
[--C-:B------:R-:W-:Y:S02]  /*0650*/  @P2 IMAD.MOV.U32 R4, RZ, RZ, R17.reuse ;  /* 0x000000ffff042224 */ /* 0x100fe400078e0011 */
[----:B------:R-:W-:Y:S02]  /*0660*/  @P3 IMAD.MOV.U32 R10, RZ, RZ, R17 ;  /* 0x000000ffff0a3224 */ /* 0x000fe400078e0011 */
[--C-:B------:R-:W-:Y:S02]  /*0670*/  @P3 IMAD.MOV.U32 R4, RZ, RZ, R18.reuse ;  /* 0x000000ffff043224 */ /* 0x100fe400078e0012 */
[----:B------:R-:W-:Y:S02]  /*0680*/  @P4 IMAD.MOV.U32 R10, RZ, RZ, R18 ;  /* 0x000000ffff0a4224 */ /* 0x000fe400078e0012 */
[--C-:B------:R-:W-:Y:S02]  /*0690*/  @P4 IMAD.MOV.U32 R4, RZ, RZ, R0.reuse ;  /* 0x000000ffff044224 */ /* 0x100fe400078e0000 */
[----:B------:R-:W-:Y:S01]  /*06a0*/  @P5 IMAD.MOV.U32 R10, RZ, RZ, R0 ;  /* 0x000000ffff0a5224 */ /* 0x000fe200078e0000 */
[----:B------:R-:W-:Y:S06]  /*06b0*/  @!P6 BRA `(.L_x_7) ;  /* 0x00000000002ce947 */ /* 0x000fec0003800000 */
[----:B------:R-:W-:Y:S01]  /*06c0*/  @P0 IMAD.MOV.U32 R11, RZ, RZ, R8 ;  /* 0x000000ffff0b0224 */ /* 0x000fe200078e0008 */
[----:B------:R-:W-:Y:S01]  /*06d0*/  ISETP.EQ.AND P0, PT, R12, 0x8, PT ;  /* 0x000000080c00780c */ /* 0x000fe20003f02270 */
[----:B------:R-:W-:Y:S01]  /*06e0*/  @P1 IMAD.MOV.U32 R11, RZ, RZ, R14 ;  /* 0x000000ffff0b1224 */ /* 0x000fe200078e000e */
[----:B------:R-:W-:Y:S01]  /*06f0*/  @P2 MOV R11, R15 ;  /* 0x0000000f000b2202 */ /* 0x000fe20000000f00 */
[----:B------:R-:W-:Y:S01]  /*0700*/  @P3 IMAD.MOV.U32 R11, RZ, RZ, R16 ;  /* 0x000000ffff0b3224 */ /* 0x000fe200078e0010 */
[----:B------:R-:W-:Y:S01]  /*0710*/  LOP3.LUT R9, R9, 0x1f, RZ, 0xc0, !PT ;  /* 0x0000001f09097812 */ /* 0x000fe200078ec0ff */
[----:B------:R-:W-:Y:S02]  /*0720*/  @P4 IMAD.MOV.U32 R11, RZ, RZ, R17 ;  /* 0x000000ffff0b4224 */ /* 0x000fe400078e0011 */
[----:B------:R-:W-:Y:S01]  /*0730*/  @P5 IMAD.MOV.U32 R11, RZ, RZ, R18 ;  /* 0x000000ffff0b5224 */ /* 0x000fe200078e0012 */
[----:B------:R-:W-:-:S05]  /*0740*/  SHF.L.W.U32.HI R4, R10, R9, R4 ;  /* 0x000000090a047219 */ /* 0x000fca0000010e04 */
[----:B------:R-:W-:-:S05]  /*0750*/  @P0 IMAD.MOV.U32 R11, RZ, RZ, R0 ;  /* 0x000000ffff0b0224 */ /* 0x000fca00078e0000 */
[----:B------:R-:W-:-:S07]  /*0760*/  SHF.L.W.U32.HI R10, R11, R9, R10 ;  /* 0x000000090b0a7219 */ /* 0x000fce0000010e0a */
.L_x_7:
[----:B------:R-:W-:Y:S05]  /*0770*/  BSYNC.RECONVERGENT B1 ;  /* 0x0000000000017941 */ /* 0x000fea0003800200 */
.L_x_6:
[C---:B------:R-:W-:Y:S01]  /*0780*/  SHF.L.W.U32.HI R9, R10.reuse, 0x2, R4 ;  /* 0x000000020a097819 */ /* 0x040fe20000010e04 */
[----:B------:R-:W-:Y:S01]  /*0790*/  IMAD.SHL.U32 R10, R10, 0x4, RZ ;  /* 0x000000040a0a7824 */ /* 0x000fe200078e00ff */
[----:B------:R-:W-:Y:S01]  /*07a0*/  UMOV UR4, 0x54442d19 ;  /* 0x54442d1900047882 */ /* 0x000fe20000000000 */
[----:B------:R-:W-:Y:S01]  /*07b0*/  UMOV UR5, 0x3bf921fb ;  /* 0x3bf921fb00057882 */ /* 0x000fe20000000000 */
[----:B------:R-:W-:Y:S02]  /*07c0*/  SHF.R.S32.HI R0, RZ, 0x1f, R9 ;  /* 0x0000001fff007819 */ /* 0x000fe40000011409 */
[----:B------:R-:W-:Y:S02]  /*07d0*/  ISETP.GE.AND P0, PT, R5, RZ, PT ;  /* 0x000000ff0500720c */ /* 0x000fe40003f06270 */
[C---:B------:R-:W-:Y:S02]  /*07e0*/  LOP3.LUT R10, R0.reuse, R10, RZ, 0x3c, !PT ;  /* 0x0000000a000a7212 */ /* 0x040fe400078e3cff */
[----:B------:R-:W-:-:S02]  /*07f0*/  LOP3.LUT R11, R0, R9, RZ, 0x3c, !PT ;  /* 0x00000009000b7212 */ /* 0x000fc400078e3cff */
[----:B------:R-:W-:Y:S02]  /*0800*/  SHF.R.U32.HI R0, RZ, 0x1e, R4 ;  /* 0x0000001eff007819 */ /* 0x000fe40000011604 */
[C---:B------:R-:W-:Y:S02]  /*0810*/  LOP3.LUT R4, R9.reuse, R5, RZ, 0x3c, !PT ;  /* 0x0000000509047212 */ /* 0x040fe400078e3cff */
[----:B------:R-:W0:Y:S01]  /*0820*/  I2F.F64.S64 R10, R10 ;  /* 0x0000000a000a7312 */ /* 0x000e220000301c00 */
[----:B------:R-:W-:Y:S02]  /*0830*/  LEA.HI R0, R9, R0, RZ, 0x1 ;  /* 0x0000000009007211 */ /* 0x000fe400078f08ff */
[----:B------:R-:W-:-:S03]  /*0840*/  ISETP.GE.AND P1, PT, R4, RZ, PT ;  /* 0x000000ff0400720c */ /* 0x000fc60003f26270 */
[----:B------:R-:W-:-:S04]  /*0850*/  IMAD.MOV R4, RZ, RZ, -R0 ;  /* 0x000000ffff047224 */ /* 0x000fc800078e0a00 */
[----:B------:R-:W-:Y:S01]  /*0860*/  @!P0 IMAD.MOV.U32 R0, RZ, RZ, R4 ;  /* 0x000000ffff008224 */ /* 0x000fe200078e0004 */
[----:B0-----:R-:W-:-:S10]  /*0870*/  DMUL R12, R10, UR4 ;  /* 0x000000040a0c7c28 */ /* 0x001fd40008000000 */
[----:B------:R-:W0:Y:S02]  /*0880*/  F2F.F32.F64 R12, R12 ;  /* 0x0000000c000c7310 */ /* 0x000e240000301000 */
[----:B0-----:R-:W-:-:S07]  /*0890*/  FSEL R9, -R12, R12, !P1 ;  /* 0x0000000c0c097208 */ /* 0x001fce0004800100 */
.L_x_4:
[----:B------:R-:W-:Y:S05]  /*08a0*/  BSYNC.RECONVERGENT B0 ;  /* 0x0000000000007941 */ /* 0x000fea0003800200 */
.L_x_3:
[----:B------:R0:W5:Y:S01]  /*08b0*/  LDG.E R10, desc[UR6][R2.64+0x4] ;  /* 0x00000406020a7981 */ /* 0x000162000c1e1900 */
[----:B------:R-:W-:Y:S02]  /*08c0*/  IMAD.MOV.U32 R11, RZ, RZ, 0x37cbac00 ;  /* 0x37cbac00ff0b7424 */ /* 0x000fe400078e00ff */
[----:B------:R-:W-:Y:S01]  /*08d0*/  FMUL R12, R9, R9 ;  /* 0x00000009090c7220 */ /* 0x000fe20000400000 */
[C---:B------:R-:W-:Y:S01]  /*08e0*/  LOP3.LUT R4, R0.reuse, 0x1, RZ, 0xc0, !PT ;  /* 0x0000000100047812 */ /* 0x040fe200078ec0ff */
[----:B------:R-:W-:Y:S01]  /*08f0*/  VIADD R0, R0, 0x1 ;  /* 0x0000000100007836 */ /* 0x000fe20000000000 */
[----:B------:R-:W-:Y:S01]  /*0900*/  MOV R21, 0x3c0885e4 ;  /* 0x3c0885e400157802 */ /* 0x000fe20000000f00 */
[----:B------:R-:W-:Y:S01]  /*0910*/  FFMA R13, R12, R11, -0.0013887860113754868507 ;  /* 0xbab607ed0c0d7423 */ /* 0x000fe2000000000b */
[----:B------:R-:W-:Y:S01]  /*0920*/  ISETP.NE.U32.AND P0, PT, R4, 0x1, PT ;  /* 0x000000010400780c */ /* 0x000fe20003f05070 */
[----:B------:R-:W-:Y:S01]  /*0930*/  IMAD.MOV.U32 R4, RZ, RZ, 0x3e2aaaa8 ;  /* 0x3e2aaaa8ff047424 */ /* 0x000fe200078e00ff */
[----:B------:R-:W-:Y:S01]  /*0940*/  LOP3.LUT P1, RZ, R0, 0x2, RZ, 0xc0, !PT ;  /* 0x0000000200ff7812 */ /* 0x000fe2000782c0ff */
[----:B------:R-:W-:Y:S01]  /*0950*/  BSSY.RECONVERGENT B0, `(.L_x_8) ;  /* 0x000006e000007945 */ /* 0x000fe20003800200 */
[----:B------:R-:W-:-:S02]  /*0960*/  FSEL R13, R13, -0.00019574658654164522886, P0 ;  /* 0xb94d41530d0d7808 */ /* 0x000fc40000000000 */
[----:B------:R-:W-:Y:S02]  /*0970*/  FSEL R21, R21, 0.041666727513074874878, !P0 ;  /* 0x3d2aaabb15157808 */ /* 0x000fe40004000000 */
[----:B------:R-:W-:Y:S02]  /*0980*/  FSEL R20, -R4, -0.4999999701976776123, !P0 ;  /* 0xbeffffff04147808 */ /* 0x000fe40004000100 */
[----:B------:R-:W-:Y:S01]  /*0990*/  FSEL R0, R9, 1, !P0 ;  /* 0x3f80000009007808 */ /* 0x000fe20004000000 */
[----:B------:R-:W-:Y:S01]  /*09a0*/  FFMA R13, R12, R13, R21 ;  /* 0x0000000d0c0d7223 */ /* 0x000fe20000000015 */
[----:B------:R-:W-:-:S03]  /*09b0*/  FSETP.GE.AND P2, PT, |R5|, 105615, PT ;  /* 0x47ce47800500780b */ /* 0x000fc60003f46200 */
[C---:B------:R-:W-:Y:S01]  /*09c0*/  FFMA R13, R12.reuse, R13, R20 ;  /* 0x0000000d0c0d7223 */ /* 0x040fe20000000014 */
[----:B------:R-:W-:-:S04]  /*09d0*/  FFMA R9, R12, R0, RZ ;  /* 0x000000000c097223 */ /* 0x000fc800000000ff */
[----:B------:R-:W-:Y:S01]  /*09e0*/  FFMA R12, R9, R13, R0 ;  /* 0x0000000d090c7223 */ /* 0x000fe20000000000 */
[----:B------:R-:W-:-:S03]  /*09f0*/  IMAD.MOV.U32 R0, RZ, RZ, R7 ;  /* 0x000000ffff007224 */ /* 0x000fc600078e0007 */
[----:B------:R-:W-:-:S04]  /*0a00*/  @P1 FADD R12, RZ, -R12 ;  /* 0x8000000cff0c1221 */ /* 0x000fc80000000000 */
[----:B-----5:R-:W-:Y:S01]  /*0a10*/  FMUL R19, R19, R12 ;  /* 0x0000000c13137220 */ /* 0x020fe20000400000 */
        /* <DEDUP_REMOVED lines=13> */
.L_x_10:
        /* <DEDUP_REMOVED lines=65> */
.L_x_12:
[----:B------:R-:W-:Y:S05]  /*0f00*/  BSYNC.RECONVERGENT B1 ;  /* 0x0000000000017941 */ /* 0x000fea0003800200 */
.L_x_11:
        /* <DEDUP_REMOVED lines=18> */
.L_x_9:
[----:B------:R-:W-:Y:S05]  /*1030*/  BSYNC.RECONVERGENT B0 ;  /* 0x0000000000007941 */ /* 0x000fea0003800200 */
.L_x_8:
[----:B------:R-:W-:Y:S06]  /*1040*/  BAR.SYNC.DEFER_BLOCKING 0x0 ;  /* 0x0000000000007b1d */ /* 0x000fec0000010000 */
[----:B------:R0:W5:Y:S01]  /*1050*/  LDG.E R9, desc[UR6][R2.64] ;  /* 0x0000000602097981 */ /* 0x000162000c1e1900 */
[----:B------:R-:W-:Y:S01]  /*1060*/  FMUL R13, R12, R12 ;  /* 0x0000000c0c0d7220 */ /* 0x000fe20000400000 */
[C---:B------:R-:W-:Y:S01]  /*1070*/  LOP3.LUT R20, R0.reuse, 0x1, RZ, 0xc0, !PT ;  /* 0x0000000100147812 */ /* 0x040fe200078ec0ff */
[----:B------:R-:W-:Y:S01]  /*1080*/  IMAD.MOV.U32 R21, RZ, RZ, 0x3d2aaabb ;  /* 0x3d2aaabbff157424 */ /* 0x000fe200078e00ff */
[----:B------:R-:W-:Y:S01]  /*1090*/  LOP3.LUT P1, RZ, R0, 0x2, RZ, 0xc0, !PT ;  /* 0x0000000200ff7812 */ /* 0x000fe2000782c0ff */
[----:B------:R-:W-:Y:S01]  /*10a0*/  FFMA R11, R13, R11, -0.0013887860113754868507 ;  /* 0xbab607ed0d0b7423 */ /* 0x000fe2000000000b */
[----:B------:R-:W-:Y:S01]  /*10b0*/  ISETP.NE.U32.AND P0, PT, R20, 0x1, PT ;  /* 0x000000011400780c */ /* 0x000fe20003f05070 */
[----:B------:R-:W-:Y:S01]  /*10c0*/  BSSY.RECONVERGENT B0, `(.L_x_13) ;  /* 0x000006e000007945 */ /* 0x000fe20003800200 */
[----:B------:R-:W-:-:S02]  /*10d0*/  MOV R20, 0x3effffff ;  /* 0x3effffff00147802 */ /* 0x000fc40000000f00 */
[----:B------:R-:W-:Y:S02]  /*10e0*/  FSEL R22, R11, -0.00019574658654164522886, !P0 ;  /* 0xb94d41530b167808 */ /* 0x000fe40004000000 */
[----:B------:R-:W-:Y:S02]  /*10f0*/  FSEL R24, R21, 0.0083327032625675201416, !P0 ;  /* 0x3c0885e415187808 */ /* 0x000fe40004000000 */
[----:B------:R-:W-:Y:S02]  /*1100*/  FSEL R11, -R20, -0.16666662693023681641, !P0 ;  /* 0xbe2aaaa8140b7808 */ /* 0x000fe40004000100 */
[----:B------:R-:W-:Y:S01]  /*1110*/  FSEL R0, R12, 1, P0 ;  /* 0x3f8000000c007808 */ /* 0x000fe20000000000 */
[----:B------:R-:W-:Y:S01]  /*1120*/  FFMA R22, R13, R22, R24 ;  /* 0x000000160d167223 */ /* 0x000fe20000000018 */
[----:B------:R-:W-:-:S03]  /*1130*/  FSETP.GE.AND P2, PT, |R5|, 105615, PT ;  /* 0x47ce47800500780b */ /* 0x000fc60003f46200 */
[C---:B------:R-:W-:Y:S01]  /*1140*/  FFMA R11, R13.reuse, R22, R11 ;  /* 0x000000160d0b7223 */ /* 0x040fe2000000000b */
[----:B------:R-:W-:Y:S01]  /*1150*/  FFMA R13, R13, R0, RZ ;  /* 0x000000000d0d7223 */ /* 0x000fe200000000ff */
[----:B------:R-:W-:-:S03]  /*1160*/  IMAD.MOV.U32 R22, RZ, RZ, R7 ;  /* 0x000000ffff167224 */ /* 0x000fc600078e0007 */
[----:B------:R-:W-:-:S04]  /*1170*/  FFMA R0, R13, R11, R0 ;  /* 0x0000000b0d007223 */ /* 0x000fc80000000000 */
[----:B------:R-:W-:-:S04]  /*1180*/  @P1 FADD R0, RZ, -R0 ;  /* 0x80000000ff001221 */ /* 0x000fc80000000000 */
[----:B------:R-:W-:Y:S01]  /*1190*/  FFMA R19, -R10, R0, R19 ;  /* 0x000000000a137223 */ /* 0x000fe20000000113 */
[----:B------:R-:W-:Y:S01]  /*11a0*/  IMAD.MOV.U32 R0, RZ, RZ, R6 ;  /* 0x000000ffff007224 */ /* 0x000fe200078e0006 */
[----:B0-----:R-:W-:Y:S06]  /*11b0*/  @!P2 BRA `(.L_x_14) ;  /* 0x000000040078a947 */ /* 0x001fec0003800000 */
[----:B------:R-:W-:-:S13]  /*11c0*/  FSETP.NEU.AND P0, PT, |R5|, +INF , PT ;  /* 0x7f8000000500780b */ /* 0x000fda0003f0d200 */
[----:B------:R-:W-:Y:S01]  /*11d0*/  @!P0 FMUL R0, RZ, R5 ;  /* 0x00000005ff008220 */ /* 0x000fe20000400000 */
[----:B------:R-:W-:Y:S01]  /*11e0*/  @!P0 IMAD.MOV.U32 R22, RZ, RZ, RZ ;  /* 0x000000ffff168224 */ /* 0x000fe200078e00ff */
[----:B------:R-:W-:Y:S06]  /*11f0*/  @!P0 BRA `(.L_x_14) ;  /* 0x0000000400688947 */ /* 0x000fec0003800000 */
[----:B------:R-:W-:Y:S01]  /*1200*/  IMAD.SHL.U32 R0, R5, 0x100, RZ ;  /* 0x0000010005007824 */ /* 0x000fe200078e00ff */
[----:B------:R-:W-:Y:S01]  /*1210*/  CS2R R22, SRZ ;  /* 0x0000000000167805 */ /* 0x000fe2000001ff00 */
[----:B------:R-:W0:Y:S03]  /*1220*/  LDCU.64 UR8, c[0x4][URZ] ;  /* 0x01000000ff0877ac */ /* 0x000e260008000a00 */
[----:B------:R-:W-:Y:S01]  /*1230*/  LOP3.LUT R25, R0, 0x80000000, RZ, 0xfc, !PT ;  /* 0x8000000000197812 */ /* 0x000fe200078efcff */
[----:B------:R-:W-:Y:S01]  /*1240*/  UMOV UR5, URZ ;  /* 0x000000ff00057c82 */ /* 0x000fe20008000000 */
[----:B------:R-:W-:-:S05]  /*1250*/  UMOV UR4, URZ ;  /* 0x000000ff00047c82 */ /* 0x000fca0008000000 */
.L_x_15:
[----:B0-----:R-:W-:Y:S02]  /*1260*/  IMAD.U32 R10, RZ, RZ, UR8 ;  /* 0x00000008ff0a7e24 */ /* 0x001fe4000f8e00ff */
        /* <DEDUP_REMOVED lines=16> */
[--C-:B------:R-:W-:Y:S01]  /*1370*/  @P3 IMAD.MOV.U32 R16, RZ, RZ, R0.reuse ;  /* 0x000000ffff103224 */ /* 0x100fe200078e0000 */
[----:B------:R-:W-:Y:S01]  /*1380*/  @P1 MOV R14, R0 ;  /* 0x00000000000e1202 */ /* 0x000fe20000000f00 */
[--C-:B------:R-:W-:Y:S02]  /*1390*/  @P4 IMAD.MOV.U32 R17, RZ, RZ, R0.reuse ;  /* 0x000000ffff114224 */ /* 0x100fe400078e0000 */
[----:B------:R-:W-:Y:S02]  /*13a0*/  @P5 IMAD.MOV.U32 R18, RZ, RZ, R0 ;  /* 0x000000ffff125224 */ /* 0x000fe400078e0000 */
[----:B------:R-:W-:-:S06]  /*13b0*/  VIADD R22, R22, 0x4 ;  /* 0x0000000416167836 */ /* 0x000fcc0000000000 */
[----:B------:R-:W-:Y:S01]  /*13c0*/  @P2 IMAD.MOV.U32 R15, RZ, RZ, R0 ;  /* 0x000000ffff0f2224 */ /* 0x000fe200078e0000 */
[----:B------:R-:W-:Y:S06]  /*13d0*/  BRA.U UP0, `(.L_x_15) ;  /* 0xfffffffd00a07547 */ /* 0x000fec000b83ffff */
[----:B------:R-:W-:Y:S01]  /*13e0*/  SHF.R.U32.HI R12, RZ, 0x17, R5 ;  /* 0x00000017ff0c7819 */ /* 0x000fe20000011605 */
[----:B------:R-:W-:Y:S03]  /*13f0*/  BSSY.RECONVERGENT B1, `(.L_x_16) ;  /* 0x0000028000017945 */ /* 0x000fe60003800200 */
[C---:B------:R-:W-:Y:S02]  /*1400*/  LOP3.LUT R0, R12.reuse, 0xe0, RZ, 0xc0, !PT ;  /* 0x000000e00c007812 */ /* 0x040fe400078ec0ff */
[----:B------:R-:W-:-:S03]  /*1410*/  LOP3.LUT P6, RZ, R12, 0x1f, RZ, 0xc0, !PT ;  /* 0x0000001f0cff7812 */ /* 0x000fc600078cc0ff */
[----:B------:R-:W-:-:S05]  /*1420*/  VIADD R0, R0, 0xffffff80 ;  /* 0xffffff8000007836 */ /* 0x000fca0000000000 */
        /* <DEDUP_REMOVED lines=8> */
[----:B------:R-:W-:Y:S02]  /*14b0*/  @P3 MOV R0, R8 ;  /* 0x0000000800003202 */ /* 0x000fe40000000f00 */
[----:B------:R-:W-:Y:S01]  /*14c0*/  @P4 IMAD.MOV.U32 R10, RZ, RZ, R8 ;  /* 0x000000ffff0a4224 */ /* 0x000fe200078e0008 */
[C---:B------:R-:W-:Y:S01]  /*14d0*/  ISETP.EQ.AND P3, PT, R13.reuse, -0x4, PT ;  /* 0xfffffffc0d00780c */ /* 0x040fe20003f62270 */
[--C-:B------:R-:W-:Y:S01]  /*14e0*/  @P4 IMAD.MOV.U32 R0, RZ, RZ, R14.reuse ;  /* 0x000000ffff004224 */ /* 0x100fe200078e000e */
[----:B------:R-:W-:Y:S01]  /*14f0*/  ISETP.EQ.AND P4, PT, R13, RZ, PT ;  /* 0x000000ff0d00720c */ /* 0x000fe20003f82270 */
[----:B------:R-:W-:Y:S02]  /*1500*/  @P0 IMAD.MOV.U32 R10, RZ, RZ, R14 ;  /* 0x000000ffff0a0224 */ /* 0x000fe400078e000e */
[--C-:B------:R-:W-:Y:S02]  /*1510*/  @P0 IMAD.MOV.U32 R0, RZ, RZ, R15.reuse ;  /* 0x000000ffff000224 */ /* 0x100fe400078e000f */
[----:B------:R-:W-:-:S02]  /*1520*/  @P1 IMAD.MOV.U32 R10, RZ, RZ, R15 ;  /* 0x000000ffff0a1224 */ /* 0x000fc400078e000f */
[--C-:B------:R-:W-:Y:S01]  /*1530*/  @P1 IMAD.MOV.U32 R0, RZ, RZ, R16.reuse ;  /* 0x000000ffff001224 */ /* 0x100fe200078e0010 */
[----:B------:R-:W-:Y:S01]  /*1540*/  @P2 MOV R0, R17 ;  /* 0x0000001100002202 */ /* 0x000fe20000000f00 */
[----:B------:R-:W-:Y:S02]  /*1550*/  @P2 IMAD.MOV.U32 R10, RZ, RZ, R16 ;  /* 0x000000ffff0a2224 */ /* 0x000fe400078e0010 */
[----:B------:R-:W-:Y:S02]  /*1560*/  @P3 IMAD.MOV.U32 R10, RZ, RZ, R17 ;  /* 0x000000ffff0a3224 */ /* 0x000fe400078e0011 */
[--C-:B------:R-:W-:Y:S02]  /*1570*/  @P3 IMAD.MOV.U32 R0, RZ, RZ, R18.reuse ;  /* 0x000000ffff003224 */ /* 0x100fe400078e0012 */
[----:B------:R-:W-:Y:S02]  /*1580*/  @P4 IMAD.MOV.U32 R10, RZ, RZ, R18 ;  /* 0x000000ffff0a4224 */ /* 0x000fe400078e0012 */
[----:B------:R-:W-:-:S02]  /*1590*/  @P4 IMAD.MOV.U32 R0, RZ, RZ, R23 ;  /* 0x000000ffff004224 */ /* 0x000fc400078e0017 */
        /* <DEDUP_REMOVED lines=13> */
.L_x_17:
[----:B------:R-:W-:Y:S05]  /*1670*/  BSYNC.RECONVERGENT B1 ;  /* 0x0000000000017941 */ /* 0x000fea0003800200 */
.L_x_16:
        /* <DEDUP_REMOVED lines=18> */
.L_x_14:
[----:B------:R-:W-:Y:S05]  /*17a0*/  BSYNC.RECONVERGENT B0 ;  /* 0x0000000000007941 */ /* 0x000fea0003800200 */
.L_x_13:
[----:B------:R0:W5:Y:S01]  /*17b0*/  LDG.E R12, desc[UR6][R2.64+0x4] ;  /* 0x00000406020c7981 */ /* 0x000162000c1e1900 */
[----:B------:R-:W-:Y:S01]  /*17c0*/  LOP3.LUT R11, R22, 0x1, RZ, 0xc0, !PT ;  /* 0x00000001160b7812 */ /* 0x000fe200078ec0ff */
[----:B------:R-:W-:Y:S01]  /*17d0*/  FMUL R10, R0, R0 ;  /* 0x00000000000a7220 */ /* 0x000fe20000400000 */
[----:B------:R-:W-:Y:S01]  /*17e0*/  MOV R13, 0x37cbac00 ;  /* 0x37cbac00000d7802 */ /* 0x000fe20000000f00 */
[----:B------:R-:W-:Y:S01]  /*17f0*/  BSSY.RECONVERGENT B0, `(.L_x_18) ;  /* 0x000006d000007945 */ /* 0x000fe20003800200 */
[----:B------:R-:W-:Y:S02]  /*1800*/  ISETP.NE.U32.AND P0, PT, R11, 0x1, PT ;  /* 0x000000010b00780c */ /* 0x000fe40003f05070 */
[----:B------:R-:W-:Y:S01]  /*1810*/  LOP3.LUT P1, RZ, R22, 0x2, RZ, 0xc0, !PT ;  /* 0x0000000216ff7812 */ /* 0x000fe2000782c0ff */
[----:B------:R-:W-:Y:S01]  /*1820*/  FFMA R11, R10, R13, -0.0013887860113754868507 ;  /* 0xbab607ed0a0b7423 */ /* 0x000fe2000000000d */
[----:B------:R-:W-:Y:S02]  /*1830*/  FSEL R21, R21, 0.0083327032625675201416, !P0 ;  /* 0x3c0885e415157808 */ /* 0x000fe40004000000 */
[----:B------:R-:W-:-:S02]  /*1840*/  FSEL R20, -R20, -0.16666662693023681641, !P0 ;  /* 0xbe2aaaa814147808 */ /* 0x000fc40004000100 */
[----:B------:R-:W-:Y:S02]  /*1850*/  FSEL R11, R11, -0.00019574658654164522886, !P0 ;  /* 0xb94d41530b0b7808 */ /* 0x000fe40004000000 */
[----:B------:R-:W-:Y:S02]  /*1860*/  FSEL R0, R0, 1, P0 ;  /* 0x3f80000000007808 */ /* 0x000fe40000000000 */
[----:B------:R-:W-:Y:S01]  /*1870*/  FSETP.GE.AND P2, PT, |R5|, 105615, PT ;  /* 0x47ce47800500780b */ /* 0x000fe20003f46200 */
[----:B------:R-:W-:-:S04]  /*1880*/  FFMA R11, R10, R11, R21 ;  /* 0x0000000b0a0b7223 */ /* 0x000fc80000000015 */
[C---:B------:R-:W-:Y:S01]  /*1890*/  FFMA R20, R10.reuse, R11, R20 ;  /* 0x0000000b0a147223 */ /* 0x040fe20000000014 */
[----:B------:R-:W-:-:S04]  /*18a0*/  FFMA R11, R10, R0, RZ ;  /* 0x000000000a0b7223 */ /* 0x000fc800000000ff */
[----:B------:R-:W-:-:S04]  /*18b0*/  FFMA R0, R11, R20, R0 ;  /* 0x000000140b007223 */ /* 0x000fc80000000000 */
[----:B------:R-:W-:-:S04]  /*18c0*/  @P1 FADD R0, RZ, -R0 ;  /* 0x80000000ff001221 */ /* 0x000fc80000000000 */
[----:B-----5:R-:W-:Y:S01]  /*18d0*/  FMUL R9, R9, R0 ;  /* 0x0000000009097220 */ /* 0x020fe20000400000 */
        /* <DEDUP_REMOVED lines=11> */
.L_x_20:
        /* <DEDUP_REMOVED lines=11> */
[----:B------:R-:W-:-:S02]  /*1a40*/  ISETP.EQ.AND P4, PT, R20, 0x10, PT ;  /* 0x000000101400780c */ /* 0x000fc40003f82270 */
[C---:B------:R-:W-:Y:S01]  /*1a50*/  ISETP.EQ.AND P5, PT, R20.reuse, 0x14, PT ;  /* 0x000000141400780c */ /* 0x040fe20003fa2270 */
[----:B------:R-:W-:Y:S02]  /*1a60*/  VIADD R20, R20, 0x4 ;  /* 0x0000000414147836 */ /* 0x000fe40000000000 */
[----:B--2---:R-:W-:-:S03]  /*1a70*/  IMAD.WIDE.U32 R10, R6, R23, RZ ;  /* 0x00000017060a7225 */ /* 0x004fc600078e00ff */
[----:B------:R-:W-:-:S04]  /*1a80*/  IADD3 R0, P6, PT, R10, R21, RZ ;  /* 0x000000150a007210 */ /* 0x000fc80007fde0ff */
[----:B------:R-:W-:Y:S01]  /*1a90*/  IADD3.X R21, PT, PT, R11, UR5, RZ, P6, !PT ;  /* 0x000000050b157c10 */ /* 0x000fe2000b7fe4ff */
[--C-:B------:R-:W-:Y:S01]  /*1aa0*/  @P0 IMAD.MOV.U32 R8, RZ, RZ, R0.reuse ;  /* 0x000000ffff080224 */ /* 0x100fe200078e0000 */
[----:B------:R-:W-:Y:S01]  /*1ab0*/  @P3 MOV R16, R0 ;  /* 0x0000000000103202 */ /* 0x000fe20000000f00 */
[--C-:B------:R-:W-:Y:S02]  /*1ac0*/  @P1 IMAD.MOV.U32 R14, RZ, RZ, R0.reuse ;  /* 0x000000ffff0e1224 */ /* 0x100fe400078e0000 */
[--C-:B------:R-:W-:Y:S02]  /*1ad0*/  @P2 IMAD.MOV.U32 R15, RZ, RZ, R0.reuse ;  /* 0x000000ffff0f2224 */ /* 0x100fe400078e0000 */
[--C-:B------:R-:W-:Y:S02]  /*1ae0*/  @P4 IMAD.MOV.U32 R17, RZ, RZ, R0.reuse ;  /* 0x000000ffff114224 */ /* 0x100fe400078e0000 */
        /* <DEDUP_REMOVED lines=14> */
[----:B------:R-:W-:-:S03]  /*1bd0*/  ISETP.EQ.AND P5, PT, R10, RZ, PT ;  /* 0x000000ff0a00720c */ /* 0x000fc60003fa2270 */
[--C-:B------:R-:W-:Y:S01]  /*1be0*/  @P3 IMAD.MOV.U32 R0, RZ, RZ, R8.reuse ;  /* 0x000000ffff003224 */ /* 0x100fe200078e0008 */
[C---:B------:R-:W-:Y:S01]  /*1bf0*/  ISETP.EQ.AND P3, PT, R10.reuse, -0x4, PT ;  /* 0xfffffffc0a00780c */ /* 0x040fe20003f62270 */
[----:B------:R-:W-:Y:S01]  /*1c00*/  @P4 IMAD.MOV.U32 R6, RZ, RZ, R8 ;  /* 0x000000ffff064224 */ /* 0x000fe200078e0008 */
[----:B------:R-:W-:Y:S01]  /*1c10*/  @P4 MOV R0, R14 ;  /* 0x0000000e00004202 */ /* 0x000fe20000000f00 */
[----:B------:R-:W-:Y:S01]  /*1c20*/  @P2 IMAD.MOV.U32 R6, RZ, RZ, R14 ;  /* 0x000000ffff062224 */ /* 0x000fe200078e000e */
[----:B------:R-:W-:Y:S01]  /*1c30*/  ISETP.EQ.AND P4, PT, R10, 0x4, PT ;  /* 0x000000040a00780c */ /* 0x000fe20003f82270 */
[--C-:B------:R-:W-:Y:S02]  /*1c40*/  @P2 IMAD.MOV.U32 R0, RZ, RZ, R15.reuse ;  /* 0x000000ffff002224 */ /* 0x100fe400078e000f */
[----:B------:R-:W-:Y:S02]  /*1c50*/  @P1 IMAD.MOV.U32 R6, RZ, RZ, R15 ;  /* 0x000000ffff061224 */ /* 0x000fe400078e000f */
[----:B------:R-:W-:-:S02]  /*1c60*/  @P1 IMAD.MOV.U32 R0, RZ, RZ, R16 ;  /* 0x000000ffff001224 */ /* 0x000fc400078e0010 */
[----:B------:R-:W-:Y:S02]  /*1c70*/  @P0 IMAD.MOV.U32 R6, RZ, RZ, R16 ;  /* 0x000000ffff060224 */ /* 0x000fe400078e0010 */
[--C-:B------:R-:W-:Y:S01]  /*1c80*/  @P0 IMAD.MOV.U32 R0, RZ, RZ, R17.reuse ;  /* 0x000000ffff000224 */ /* 0x100fe200078e0011 */
[----:B------:R-:W-:Y:S01]  /*1c90*/  @P3 MOV R0, R18 ;  /* 0x0000001200003202 */ /* 0x000fe20000000f00 */
[----:B------:R-:W-:Y:S02]  /*1ca0*/  @P3 IMAD.MOV.U32 R6, RZ, RZ, R17 ;  /* 0x000000ffff063224 */ /* 0x000fe400078e0011 */
[----:B------:R-:W-:Y:S02]  /*1cb0*/  @P5 IMAD.MOV.U32 R6, RZ, RZ, R18 ;  /* 0x000000ffff065224 */ /* 0x000fe400078e0012 */
[--C-:B------:R-:W-:Y:S02]  /*1cc0*/  @P5 IMAD.MOV.U32 R0, RZ, RZ, R21.reuse ;  /* 0x000000ffff005224 */ /* 0x100fe400078e0015 */
[----:B------:R-:W-:Y:S01]  /*1cd0*/  @P4 IMAD.MOV.U32 R6, RZ, RZ, R21 ;  /* 0x000000ffff064224 */ /* 0x000fe200078e0015 */
[----:B------:R-:W-:Y:S06]  /*1ce0*/  @!P6 BRA `(.L_x_22) ;  /* 0x000000000028e947 */ /* 0x000fec0003800000 */
[----:B------:R-:W-:Y:S01]  /*1cf0*/  @P1 IMAD.MOV.U32 R8, RZ, RZ, R14 ;  /* 0x000000ffff081224 */ /* 0x000fe200078e000e */
[----:B------:R-:W-:Y:S01]  /*1d00*/  LOP3.LUT R7, R7, 0x1f, RZ, 0xc0, !PT ;  /* 0x0000001f07077812 */ /* 0x000fe200078ec0ff */
[----:B------:R-:W-:Y:S01]  /*1d10*/  @P0 IMAD.MOV.U32 R8, RZ, RZ, R15 ;  /* 0x000000ffff080224 */ /* 0x000fe200078e000f */
[----:B------:R-:W-:Y:S01]  /*1d20*/  ISETP.EQ.AND P0, PT, R10, 0x8, PT ;  /* 0x000000080a00780c */ /* 0x000fe20003f02270 */
[----:B------:R-:W-:Y:S01]  /*1d30*/  @P3 IMAD.MOV.U32 R8, RZ, RZ, R16 ;  /* 0x000000ffff083224 */ /* 0x000fe200078e0010 */
[----:B------:R-:W-:Y:S01]  /*1d40*/  SHF.L.W.U32.HI R0, R6, R7, R0 ;  /* 0x0000000706007219 */ /* 0x000fe20000010e00 */
[----:B------:R-:W-:Y:S01]  /*1d50*/  @P5 IMAD.MOV.U32 R8, RZ, RZ, R17 ;  /* 0x000000ffff085224 */ /* 0x000fe200078e0011 */
[----:B------:R-:W-:-:S09]  /*1d60*/  @P4 MOV R8, R18 ;  /* 0x0000001200084202 */ /* 0x000fd20000000f00 */
[----:B------:R-:W-:-:S05]  /*1d70*/  @P0 IMAD.MOV.U32 R8, RZ, RZ, R21 ;  /* 0x000000ffff080224 */ /* 0x000fca00078e0015 */
[----:B------:R-:W-:-:S07]  /*1d80*/  SHF.L.W.U32.HI R6, R8, R7, R6 ;  /* 0x0000000708067219 */ /* 0x000fce0000010e06 */
.L_x_22:
[----:B------:R-:W-:Y:S05]  /*1d90*/  BSYNC.RECONVERGENT B1 ;  /* 0x0000000000017941 */ /* 0x000fea0003800200 */
.L_x_21:
        /* <DEDUP_REMOVED lines=9> */
[----:B------:R-:W0:Y:S01]  /*1e30*/  I2F.F64.S64 R6, R14 ;  /* 0x0000000e00067312 */ /* 0x000e220000301c00 */
[----:B------:R-:W-:-:S04]  /*1e40*/  LOP3.LUT R5, R8, R5, RZ, 0x3c, !PT ;  /* 0x0000000508057212 */ /* 0x000fc800078e3cff */
[----:B------:R-:W-:Y:S01]  /*1e50*/  ISETP.GE.AND P0, PT, R5, RZ, PT ;  /* 0x000000ff0500720c */ /* 0x000fe20003f06270 */
[----:B0-----:R-:W-:Y:S01]  /*1e60*/  DMUL R10, R6, UR4 ;  /* 0x00000004060a7c28 */ /* 0x001fe20008000000 */
[----:B------:R-:W-:-:S05]  /*1e70*/  LEA.HI R7, R8, R0, RZ, 0x1 ;  /* 0x0000000008077211 */ /* 0x000fca00078f08ff */
[----:B------:R-:W-:-:S04]  /*1e80*/  IMAD.MOV R0, RZ, RZ, -R7 ;  /* 0x000000ffff007224 */ /* 0x000fc800078e0a07 */
[----:B------:R-:W0:Y:S01]  /*1e90*/  F2F.F32.F64 R10, R10 ;  /* 0x0000000a000a7310 */ /* 0x000e220000301000 */
[----:B------:R-:W-:Y:S01]  /*1ea0*/  @!P1 IMAD.MOV.U32 R7, RZ, RZ, R0 ;  /* 0x000000ffff079224 */ /* 0x000fe200078e0000 */
[----:B0-----:R-:W-:-:S07]  /*1eb0*/  FSEL R6, -R10, R10, !P0 ;  /* 0x0000000a0a067208 */ /* 0x001fce0004000100 */
.L_x_19:
[----:B------:R-:W-:Y:S05]  /*1ec0*/  BSYNC.RECONVERGENT B0 ;  /* 0x0000000000007941 */ /* 0x000fea0003800200 */
.L_x_18:
[----:B------:R-:W-:Y:S01]  /*1ed0*/  FMUL R5, R6, R6 ;  /* 0x0000000606057220 */ /* 0x000fe20000400000 */
[----:B------:R-:W-:Y:S01]  /*1ee0*/  LOP3.LUT R0, R7, 0x1, RZ, 0xc0, !PT ;  /* 0x0000000107007812 */ /* 0x000fe200078ec0ff */
[----:B------:R-:W-:Y:S01]  /*1ef0*/  IMAD.MOV.U32 R10, RZ, RZ, 0x3c0885e4 ;  /* 0x3c0885e4ff0a7424 */ /* 0x000fe200078e00ff */
[----:B------:R-:W-:Y:S01]  /*1f00*/  BAR.SYNC.DEFER_BLOCKING 0x0 ;  /* 0x0000000000007b1d */ /* 0x000fe20000010000 */
[----:B------:R-:W-:Y:S01]  /*1f10*/  FFMA R13, R5, R13, -0.0013887860113754868507 ;  /* 0xbab607ed050d7423 */ /* 0x000fe2000000000d */
[----:B------:R-:W-:Y:S01]  /*1f20*/  ISETP.NE.U32.AND P0, PT, R0, 0x1, PT ;  /* 0x000000010000780c */ /* 0x000fe20003f05070 */
[----:B------:R-:W-:-:S03]  /*1f30*/  VIADD R7, R7, 0x1 ;  /* 0x0000000107077836 */ /* 0x000fc60000000000 */
[----:B------:R-:W-:Y:S02]  /*1f40*/  FSEL R8, R13, -0.00019574658654164522886, P0 ;  /* 0xb94d41530d087808 */ /* 0x000fe40000000000 */
[----:B------:R-:W-:Y:S02]  /*1f50*/  FSEL R10, R10, 0.041666727513074874878, !P0 ;  /* 0x3d2aaabb0a0a7808 */ /* 0x000fe40004000000 */
[----:B------:R-:W-:Y:S02]  /*1f60*/  LOP3.LUT P1, RZ, R7, 0x2, RZ, 0xc0, !PT ;  /* 0x0000000207ff7812 */ /* 0x000fe4000782c0ff */
[----:B------:R-:W-:Y:S01]  /*1f70*/  FSEL R0, R6, 1, !P0 ;  /* 0x3f80000006007808 */ /* 0x000fe20004000000 */
[----:B------:R-:W-:Y:S01]  /*1f80*/  FFMA R8, R5, R8, R10 ;  /* 0x0000000805087223 */ /* 0x000fe2000000000a */
[----:B------:R-:W-:-:S03]  /*1f90*/  FSEL R11, -R4, -0.4999999701976776123, !P0 ;  /* 0xbeffffff040b7808 */ /* 0x000fc60004000100 */
[C---:B------:R-:W-:Y:S02]  /*1fa0*/  FFMA R7, R5.reuse, R0, RZ ;  /* 0x0000000005077223 */ /* 0x040fe400000000ff */
[----:B------:R-:W-:-:S04]  /*1fb0*/  FFMA R8, R5, R8, R11 ;  /* 0x0000000805087223 */ /* 0x000fc8000000000b */
[----:B------:R-:W-:Y:S01]  /*1fc0*/  FFMA R0, R7, R8, R0 ;  /* 0x0000000807007223 */ /* 0x000fe20000000000 */
[----:B------:R-:W-:Y:S03]  /*1fd0*/  STG.E desc[UR6][R2.64], R19 ;  /* 0x0000001302007986 */ /* 0x000fe6000c101906 */
[----:B------:R-:W-:-:S04]  /*1fe0*/  @P1 FADD R0, RZ, -R0 ;  /* 0x80000000ff001221 */ /* 0x000fc80000000000 */
[----:B------:R-:W-:-:S05]  /*1ff0*/  FFMA R9, R12, R0, R9 ;  /* 0x000000000c097223 */ /* 0x000fca0000000009 */
[----:B------:R-:W-:Y:S01]  /*2000*/  STG.E desc[UR6][R2.64+0x4], R9 ;  /* 0x0000040902007986 */ /* 0x000fe2000c101906 */
[----:B------:R-:W-:Y:S05]  /*2010*/  EXIT ;  /* 0x000000000000794d */ /* 0x000fea0003800000 */
.L_x_23:
        /* <DEDUP_REMOVED lines=14> */
.L_x_55:


//--------------------- .text._Z12reduce_corrsPfS_fPiS0_iS_f --------------------------
	.section	.text._Z12reduce_corrsPfS_fPiS0_iS_f,"ax",@progbits
	.align	128
        .global         _Z12reduce_corrsPfS_fPiS0_iS_f
        .type           _Z12reduce_corrsPfS_fPiS0_iS_f,@function
        .size           _Z12reduce_corrsPfS_fPiS0_iS_f,(.L_x_56 - _Z12reduce_corrsPfS_fPiS0_iS_f)
        .other          _Z12reduce_corrsPfS_fPiS0_iS_f,@"STO_CUDA_ENTRY STV_DEFAULT"
_Z12reduce_corrsPfS_fPiS0_iS_f:
.text._Z12reduce_corrsPfS_fPiS0_iS_f:
[----:B------:R-:W-:Y:S01]  /*0000*/  LDC R1, c[0x0][0x37c] ;  /* 0x0000df00ff017b82 */ /* 0x000fe20000000800 */
[----:B------:R-:W0:Y:S07]  /*0010*/  S2R R0, SR_TID.X ;  /* 0x0000000000007919 */ /* 0x000e2e0000002100 */
[----:B------:R-:W1:Y:S01]  /*0020*/  S2UR UR5, SR_CgaCtaId ;  /* 0x00000000000579c3 */ /* 0x000e620000008800 */
[----:B------:R-:W-:Y:S01]  /*0030*/  UMOV UR4, 0x400 ;  /* 0x0000040000047882 */ /* 0x000fe20000000000 */
[----:B------:R-:W2:Y:S01]  /*0040*/  LDCU.64 UR6, c[0x0][0x358] ;  /* 0x00006b00ff0677ac */ /* 0x000ea20008000a00 */
[----:B------:R-:W3:Y:S05]  /*0050*/  S2R R3, SR_CTAID.X ;  /* 0x0000000000037919 */ /* 0x000eea0000002500 */
[----:B------:R-:W4:Y:S01]  /*0060*/  LDC R4, c[0x0][0x3a8] ;  /* 0x0000ea00ff047b82 */ /* 0x000f220000000800 */
[----:B-1----:R-:W-:-:S06]  /*0070*/  ULEA UR4, UR5, UR4, 0x18 ;  /* 0x0000000405047291 */ /* 0x002fcc000f8ec0ff */
[----:B0-----:R-:W-:Y:S02]  /*0080*/  LEA R2, R0, UR4, 0x2 ;  /* 0x0000000400027c11 */ /* 0x001fe4000f8e10ff */
[----:B----4-:R-:W-:-:S03]  /*0090*/  ISETP.GT.AND P0, PT, R4, 0x1, PT ;  /* 0x000000010400780c */ /* 0x010fc60003f04270 */
[----:B------:R0:W-:Y:S10]  /*00a0*/  STS [R2], RZ ;  /* 0x000000ff02007388 */ /* 0x0001f40000000800 */
[----:B0-23--:R-:W-:Y:S05]  /*00b0*/  @P0 BRA `(.L_x_24) ;  /* 0x0000000800ac0947 */ /* 0x00dfea0003800000 */
[----:B------:R-:W-:-:S04]  /*00c0*/  VIMNMX.U32 R4, PT, PT, R4, 0x2, PT ;  /* 0x0000000204047848 */ /* 0x000fc80003fe0000 */
[----:B------:R-:W-:-:S04]  /*00d0*/  SHF.L.U32 R6, R4, 0x2, RZ ;  /* 0x0000000204067819 */ /* 0x000fc800000006ff */
[----:B------:R-:W0:Y:S02]  /*00e0*/  LDC R4, c[0x2][R6] ;  /* 0x0080000006047b82 */ /* 0x000e240000000800 */
[----:B0-----:R-:W-:-:S04]  /*00f0*/  SHF.R.S32.HI R5, RZ, 0x1f, R4 ;  /* 0x0000001fff057819 */ /* 0x001fc80000011404 */
.L_x_44:
[----:B------:R-:W-:Y:S05]  /*0100*/  BRX R4 -0x110                                     (*"BRANCH_TARGETS .L_x_45,.L_x_46,.L_x_27"*) ;  /* 0xfffffffc04bc7949 */ /* 0x000fea000383ffff */
.L_x_46:
[----:B------:R-:W-:Y:S01]  /*0110*/  ISETP.GT.U32.AND P0, PT, R0, 0x1f7, PT ;  /* 0x000001f70000780c */ /* 0x000fe20003f04070 */
[----:B------:R-:W-:-:S12]  /*0120*/  BSSY.RECONVERGENT B0, `(.L_x_25) ;  /* 0x000003b000007945 */ /* 0x000fd80003800200 */
[----:B------:R-:W-:Y:S05]  /*0130*/  @P0 BRA `(.L_x_26) ;  /* 0x0000000000e40947 */ /* 0x000fea0003800000 */
[----:B------:R-:W0:Y:S08]  /*0140*/  LDC.64 R4, c[0x0][0x398] ;  /* 0x0000e600ff047b82 */ /* 0x000e300000000a00 */
[----:B------:R-:W1:Y:S01]  /*0150*/  LDC.64 R6, c[0x0][0x3a0] ;  /* 0x0000e800ff067b82 */ /* 0x000e620000000a00 */
[----:B0-----:R-:W-:-:S05]  /*0160*/  IMAD.WIDE.U32 R4, R0, 0x4, R4 ;  /* 0x0000000400047825 */ /* 0x001fca00078e0004 */
[----:B------:R-:W2:Y:S01]  /*0170*/  LDG.E R8, desc[UR6][R4.64] ;  /* 0x0000000604087981 */ /* 0x000ea2000c1e1900 */
[----:B-1----:R-:W-:-:S03]  /*0180*/  IMAD.WIDE.U32 R6, R0, 0x4, R6 ;  /* 0x0000000400067825 */ /* 0x002fc600078e0006 */
[----:B------:R-:W3:Y:S04]  /*0190*/  LDG.E R12, desc[UR6][R4.64+0x7e0] ;  /* 0x0007e006040c7981 */ /* 0x000ee8000c1e1900 */
[----:B------:R-:W2:Y:S04]  /*01a0*/  LDG.E R9, desc[UR6][R6.64] ;  /* 0x0000000606097981 */ /* 0x000ea8000c1e1900 */
[----:B------:R-:W3:Y:S04]  /*01b0*/  LDG.E R13, desc[UR6][R6.64+0x7e0] ;  /* 0x0007e006060d7981 */ /* 0x000ee8000c1e1900 */
[----:B------:R-:W4:Y:S04]  /*01c0*/  LDG.E R14, desc[UR6][R4.64+0xfc0] ;  /* 0x000fc006040e7981 */ /* 0x000f28000c1e1900 */
[----:B------:R-:W4:Y:S04]  /*01d0*/  LDG.E R19, desc[UR6][R6.64+0xfc0] ;  /* 0x000fc00606137981 */ /* 0x000f28000c1e1900 */
[----:B------:R-:W5:Y:S04]  /*01e0*/  LDG.E R4, desc[UR6][R4.64+0x17a0] ;  /* 0x0017a00604047981 */ /* 0x000f68000c1e1900 */
[----:B------:R-:W5:Y:S01]  /*01f0*/  LDG.E R7, desc[UR6][R6.64+0x17a0] ;  /* 0x0017a00606077981 */ /* 0x000f62000c1e1900 */
[----:B--2---:R-:W-:-:S13]  /*0200*/  ISETP.NE.AND P0, PT, R8, R9, PT ;  /* 0x000000090800720c */ /* 0x004fda0003f05270 */
[----:B------:R-:W0:Y:S01]  /*0210*/  @P0 LDC.64 R10, c[0x0][0x380] ;  /* 0x0000e000ff0a0b82 */ /* 0x000e220000000a00 */
[----:B------:R-:W-:-:S05]  /*0220*/  @P0 IMAD R9, R0, 0x180, R3 ;  /* 0x0000018000090824 */ /* 0x000fca00078e0203 */
[----:B------:R-:W-:Y:S02]  /*0230*/  @P0 SHF.L.U32 R9, R9, 0x3, RZ ;  /* 0x0000000309090819 */ /* 0x000fe400000006ff */
[----:B---3--:R-:W-:-:S13]  /*0240*/  ISETP.NE.AND P1, PT, R12, R13, PT ;  /* 0x0000000d0c00720c */ /* 0x008fda0003f25270 */
[----:B------:R-:W1:Y:S01]  /*0250*/  @P1 LDC.64 R12, c[0x0][0x380] ;  /* 0x0000e000ff0c1b82 */ /* 0x000e620000000a00 */
[----:B0-----:R-:W-:-:S05]  /*0260*/  @P0 IMAD.WIDE.U32 R10, R9, 0x4, R10 ;  /* 0x00000004090a0825 */ /* 0x001fca00078e000a */
[----:B------:R-:W2:Y:S04]  /*0270*/  @P0 LDG.E R8, desc[UR6][R10.64] ;  /* 0x000000060a080981 */ /* 0x000ea8000c1e1900 */
[----:B------:R0:W2:Y:S01]  /*0280*/  @P0 LDG.E R9, desc[UR6][R10.64+0x18] ;  /* 0x000018060a090981 */ /* 0x0000a2000c1e1900 */
[----:B------:R-:W-:-:S05]  /*0290*/  @P1 IMAD R15, R0, 0x180, R3 ;  /* 0x00000180000f1824 */ /* 0x000fca00078e0203 */
[----:B------:R-:W-:-:S05]  /*02a0*/  @P1 LEA R15, R15, 0x17a000, 0x3 ;  /* 0x0017a0000f0f1811 */ /* 0x000fca00078e18ff */
[----:B-1----:R-:W-:Y:S01]  /*02b0*/  @P1 IMAD.WIDE.U32 R12, R15, 0x4, R12 ;  /* 0x000000040f0c1825 */ /* 0x002fe200078e000c */
[----:B----4-:R-:W-:-:S04]  /*02c0*/  ISETP.NE.AND P2, PT, R14, R19, PT ;  /* 0x000000130e00720c */ /* 0x010fc80003f45270 */
[----:B------:R-:W3:Y:S04]  /*02d0*/  @P1 LDG.E R16, desc[UR6][R12.64] ;  /* 0x000000060c101981 */ /* 0x000ee8000c1e1900 */
[----:B------:R-:W3:Y:S05]  /*02e0*/  @P1 LDG.E R17, desc[UR6][R12.64+0x18] ;  /* 0x000018060c111981 */ /* 0x000eea000c1e1900 */
[----:B------:R-:W1:Y:S01]  /*02f0*/  @P2 LDC.64 R14, c[0x0][0x380] ;  /* 0x0000e000ff0e2b82 */ /* 0x000e620000000a00 */
[----:B------:R-:W-:-:S05]  /*0300*/  @P2 IMAD R18, R0, 0x180, R3 ;  /* 0x0000018000122824 */ /* 0x000fca00078e0203 */
[----:B0-----:R-:W-:-:S05]  /*0310*/  @P2 LEA R11, R18, 0x2f4000, 0x3 ;  /* 0x002f4000120b2811 */ /* 0x001fca00078e18ff */
[----:B-1----:R-:W-:Y:S02]  /*0320*/  @P2 IMAD.WIDE.U32 R10, R11, 0x4, R14 ;  /* 0x000000040b0a2825 */ /* 0x002fe400078e000e */
[----:B------:R-:W0:Y:S04]  /*0330*/  @P0 LDS R15, [R2] ;  /* 0x00000000020f0984 */ /* 0x000e280000000800 */
[----:B------:R-:W4:Y:S04]  /*0340*/  @P2 LDG.E R14, desc[UR6][R10.64] ;  /* 0x000000060a0e2981 */ /* 0x000f28000c1e1900 */
[----:B------:R1:W4:Y:S01]  /*0350*/  @P2 LDG.E R19, desc[UR6][R10.64+0x18] ;  /* 0x000018060a132981 */ /* 0x000322000c1e1900 */
[----:B--2---:R-:W-:-:S04]  /*0360*/  @P0 FADD R8, R8, -R9 ;  /* 0x8000000908080221 */ /* 0x004fc80000000000 */
[----:B0-----:R-:W-:-:S05]  /*0370*/  @P0 FADD R15, R8, R15 ;  /* 0x0000000f080f0221 */ /* 0x001fca0000000000 */
[----:B------:R-:W-:Y:S04]  /*0380*/  @P0 STS [R2], R15 ;  /* 0x0000000f02000388 */ /* 0x000fe80000000800 */
[----:B------:R-:W0:Y:S01]  /*0390*/  @P1 LDS R9, [R2] ;  /* 0x0000000002091984 */ /* 0x000e220000000800 */
[----:B---3--:R-:W-:-:S04]  /*03a0*/  @P1 FADD R16, R16, -R17 ;  /* 0x8000001110101221 */ /* 0x008fc80000000000 */
[----:B0-----:R-:W-:-:S05]  /*03b0*/  @P1 FADD R9, R16, R9 ;  /* 0x0000000910091221 */ /* 0x001fca0000000000 */
[----:B------:R-:W-:Y:S04]  /*03c0*/  @P1 STS [R2], R9 ;  /* 0x0000000902001388 */ /* 0x000fe80000000800 */
[----:B-1----:R-:W0:Y:S01]  /*03d0*/  @P2 LDS R11, [R2] ;  /* 0x00000000020b2984 */ /* 0x002e220000000800 */
[----:B----4-:R-:W-:Y:S01]  /*03e0*/  @P2 FADD R14, R14, -R19 ;  /* 0x800000130e0e2221 */ /* 0x010fe20000000000 */
[----:B-----5:R-:W-:-:S03]  /*03f0*/  ISETP.NE.AND P0, PT, R4, R7, PT ;  /* 0x000000070400720c */ /* 0x020fc60003f05270 */
[----:B0-----:R-:W-:-:S05]  /*0400*/  @P2 FADD R11, R14, R11 ;  /* 0x0000000b0e0b2221 */ /* 0x001fca0000000000 */
[----:B------:R0:W-:Y:S05]  /*0410*/  @P2 STS [R2], R11 ;  /* 0x0000000b02002388 */ /* 0x0001ea0000000800 */
[----:B------:R-:W-:Y:S05]  /*0420*/  @!P0 BRA `(.L_x_26) ;  /* 0x0000000000288947 */ /* 0x000fea0003800000 */
[----:B------:R-:W1:Y:S01]  /*0430*/  LDC.64 R4, c[0x0][0x380] ;  /* 0x0000e000ff047b82 */ /* 0x000e620000000a00 */
[----:B------:R-:W-:Y:S01]  /*0440*/  IMAD R7, R0, 0x180, R3 ;  /* 0x0000018000077824 */ /* 0x000fe200078e0203 */
[----:B------:R-:W2:Y:S04]  /*0450*/  LDS R9, [R2] ;  /* 0x0000000002097984 */ /* 0x000ea80000000800 */
[----:B------:R-:W-:-:S05]  /*0460*/  LEA R7, R7, 0x46e000, 0x3 ;  /* 0x0046e00007077811 */ /* 0x000fca00078e18ff */
[----:B-1----:R-:W-:-:S05]  /*0470*/  IMAD.WIDE.U32 R4, R7, 0x4, R4 ;  /* 0x0000000407047825 */ /* 0x002fca00078e0004 */
[----:B------:R-:W3:Y:S04]  /*0480*/  LDG.E R6, desc[UR6][R4.64] ;  /* 0x0000000604067981 */ /* 0x000ee8000c1e1900 */
[----:B------:R-:W3:Y:S02]  /*0490*/  LDG.E R7, desc[UR6][R4.64+0x18] ;  /* 0x0000180604077981 */ /* 0x000ee4000c1e1900 */
[----:B---3--:R-:W-:-:S04]  /*04a0*/  FADD R6, R6, -R7 ;  /* 0x8000000706067221 */ /* 0x008fc80000000000 */
[----:B--2---:R-:W-:-:S05]  /*04b0*/  FADD R9, R6, R9 ;  /* 0x0000000906097221 */ /* 0x004fca0000000000 */
[----:B------:R1:W-:Y:S02]  /*04c0*/  STS [R2], R9 ;  /* 0x0000000902007388 */ /* 0x0003e40000000800 */
.L_x_26:
[----:B------:R-:W-:Y:S05]  /*04d0*/  BSYNC.RECONVERGENT B0 ;  /* 0x0000000000007941 */ /* 0x000fea0003800200 */
.L_x_25:
[----:B------:R-:W-:Y:S05]  /*04e0*/  BRA `(.L_x_27) ;  /* 0x0000000c00987947 */ /* 0x000fea0003800000 */
.L_x_45:
        /* <DEDUP_REMOVED lines=10> */
[----:B------:R-:W4:Y:S04]  /*0590*/  LDG.E R5, desc[UR6][R10.64+0xfc0] ;  /* 0x000fc0060a057981 */ /* 0x000f28000c1e1900 */
[----:B------:R-:W5:Y:S04]  /*05a0*/  LDG.E R4, desc[UR6][R10.64+0x17a0] ;  /* 0x0017a0060a047981 */ /* 0x000f68000c1e1900 */
[----:B------:R-:W3:Y:S04]  /*05b0*/  LDG.E R9, desc[UR6][R12.64+0x7e0] ;  /* 0x0007e0060c097981 */ /* 0x000ee8000c1e1900 */
[----:B------:R-:W4:Y:S04]  /*05c0*/  LDG.E R6, desc[UR6][R12.64+0xfc0] ;  /* 0x000fc0060c067981 */ /* 0x000f28000c1e1900 */
[----:B------:R-:W5:Y:S01]  /*05d0*/  LDG.E R7, desc[UR6][R12.64+0x17a0] ;  /* 0x0017a0060c077981 */ /* 0x000f62000c1e1900 */
[----:B------:R-:W-:Y:S01]  /*05e0*/  BSSY.RECONVERGENT B1, `(.L_x_30) ;  /* 0x0000018000017945 */ /* 0x000fe20003800200 */
[----:B--2---:R-:W-:-:S02]  /*05f0*/  ISETP.NE.AND P3, PT, R15, R14, PT ;  /* 0x0000000e0f00720c */ /* 0x004fc40003f65270 */
[----:B---3--:R-:W-:Y:S02]  /*0600*/  ISETP.NE.AND P2, PT, R8, R9, PT ;  /* 0x000000090800720c */ /* 0x008fe40003f45270 */
[----:B----4-:R-:W-:Y:S02]  /*0610*/  ISETP.NE.AND P0, PT, R5, R6, PT ;  /* 0x000000060500720c */ /* 0x010fe40003f05270 */
[----:B-----5:R-:W-:-:S07]  /*0620*/  ISETP.NE.AND P1, PT, R4, R7, PT ;  /* 0x000000070400720c */ /* 0x020fce0003f25270 */
[----:B------:R-:W-:Y:S06]  /*0630*/  @!P3 BRA `(.L_x_31) ;  /* 0x000000000048b947 */ /* 0x000fec0003800000 */
[----:B------:R-:W0:Y:S01]  /*0640*/  LDC.64 R12, c[0x0][0x3b0] ;  /* 0x0000ec00ff0c7b82 */ /* 0x000e220000000a00 */
[----:B------:R-:W1:Y:S01]  /*0650*/  LDCU UR5, c[0x0][0x3b8] ;  /* 0x00007700ff0577ac */ /* 0x000e620008000800 */
[----:B0-----:R-:W-:-:S04]  /*0660*/  IMAD.WIDE R10, R14, 0x4, R12 ;  /* 0x000000040e0a7825 */ /* 0x001fc800078e020c */
[----:B------:R-:W-:Y:S02]  /*0670*/  IMAD.WIDE R12, R15, 0x4, R12 ;  /* 0x000000040f0c7825 */ /* 0x000fe400078e020c */
[----:B------:R-:W2:Y:S04]  /*0680*/  LDG.E R10, desc[UR6][R10.64] ;  /* 0x000000060a0a7981 */ /* 0x000ea8000c1e1900 */
[----:B------:R-:W2:Y:S02]  /*0690*/  LDG.E R13, desc[UR6][R12.64] ;  /* 0x000000060c0d7981 */ /* 0x000ea4000c1e1900 */
[----:B--2---:R-:W-:-:S05]  /*06a0*/  FADD R14, R10, -R13 ;  /* 0x8000000d0a0e7221 */ /* 0x004fca0000000000 */
[----:B-1----:R-:W-:-:S13]  /*06b0*/  FSETP.GT.AND P3, PT, |R14|, UR5, PT ;  /* 0x000000050e007c0b */ /* 0x002fda000bf64200 */
[----:B------:R-:W0:Y:S01]  /*06c0*/  @P3 LDC.64 R14, c[0x0][0x380] ;  /* 0x0000e000ff0e3b82 */ /* 0x000e220000000a00 */
[----:B------:R-:W-:Y:S01]  /*06d0*/  @P3 IMAD R16, R0, 0x180, R3 ;  /* 0x0000018000103824 */ /* 0x000fe200078e0203 */
[----:B------:R-:W1:Y:S04]  /*06e0*/  @P3 LDS R11, [R2] ;  /* 0x00000000020b3984 */ /* 0x000e680000000800 */
[----:B------:R-:W-:-:S05]  /*06f0*/  @P3 SHF.L.U32 R17, R16, 0x3, RZ ;  /* 0x0000000310113819 */ /* 0x000fca00000006ff */
[----:B0-----:R-:W-:-:S05]  /*0700*/  @P3 IMAD.WIDE.U32 R14, R17, 0x4, R14 ;  /* 0x00000004110e3825 */ /* 0x001fca00078e000e */
[----:B------:R-:W2:Y:S04]  /*0710*/  @P3 LDG.E R16, desc[UR6][R14.64] ;  /* 0x000000060e103981 */ /* 0x000ea8000c1e1900 */
[----:B------:R-:W2:Y:S02]  /*0720*/  @P3 LDG.E R17, desc[UR6][R14.64+0x18] ;  /* 0x000018060e113981 */ /* 0x000ea4000c1e1900 */
[----:B--2---:R-:W-:-:S04]  /*0730*/  @P3 FADD R10, R16, R17 ;  /* 0x00000011100a3221 */ /* 0x004fc80000000000 */
[----:B-1----:R-:W-:-:S05]  /*0740*/  @P3 FADD R11, R10, R11 ;  /* 0x0000000b0a0b3221 */ /* 0x002fca0000000000 */
[----:B------:R0:W-:Y:S02]  /*0750*/  @P3 STS [R2], R11 ;  /* 0x0000000b02003388 */ /* 0x0001e40000000800 */
.L_x_31:
[----:B------:R-:W-:Y:S05]  /*0760*/  BSYNC.RECONVERGENT B1 ;  /* 0x0000000000017941 */ /* 0x000fea0003800200 */
.L_x_30:
[----:B------:R-:W-:Y:S04]  /*0770*/  BSSY.RECONVERGENT B1, `(.L_x_32) ;  /* 0x0000014000017945 */ /* 0x000fe80003800200 */
[----:B------:R-:W-:Y:S05]  /*0780*/  @!P2 BRA `(.L_x_33) ;  /* 0x000000000048a947 */ /* 0x000fea0003800000 */
        /* <DEDUP_REMOVED lines=11> */
[----:B------:R-:W-:-:S05]  /*0840*/  @P2 LEA R15, R14, 0x17a000, 0x3 ;  /* 0x0017a0000e0f2811 */ /* 0x000fca00078e18ff */
[----:B0-----:R-:W-:-:S05]  /*0850*/  @P2 IMAD.WIDE.U32 R12, R15, 0x4, R12 ;  /* 0x000000040f0c2825 */ /* 0x001fca00078e000c */
[----:B------:R-:W2:Y:S04]  /*0860*/  @P2 LDG.E R14, desc[UR6][R12.64] ;  /* 0x000000060c0e2981 */ /* 0x000ea8000c1e1900 */
[----:B------:R-:W2:Y:S02]  /*0870*/  @P2 LDG.E R15, desc[UR6][R12.64+0x18] ;  /* 0x000018060c0f2981 */ /* 0x000ea4000c1e1900 */
[----:B--2---:R-:W-:-:S04]  /*0880*/  @P2 FADD R8, R14, R15 ;  /* 0x0000000f0e082221 */ /* 0x004fc80000000000 */
[----:B-1----:R-:W-:-:S05]  /*0890*/  @P2 FADD R11, R8, R11 ;  /* 0x0000000b080b2221 */ /* 0x002fca0000000000 */
[----:B------:R1:W-:Y:S02]  /*08a0*/  @P2 STS [R2], R11 ;  /* 0x0000000b02002388 */ /* 0x0003e40000000800 */
.L_x_33:
[----:B------:R-:W-:Y:S05]  /*08b0*/  BSYNC.RECONVERGENT B1 ;  /* 0x0000000000017941 */ /* 0x000fea0003800200 */
.L_x_32:
[----:B------:R-:W-:Y:S04]  /*08c0*/  BSSY.RECONVERGENT B1, `(.L_x_34) ;  /* 0x0000014000017945 */ /* 0x000fe80003800200 */
[----:B------:R-:W-:Y:S05]  /*08d0*/  @!P0 BRA `(.L_x_35) ;  /* 0x0000000000488947 */ /* 0x000fea0003800000 */
[----:B01----:R-:W0:Y:S01]  /*08e0*/  LDC.64 R10, c[0x0][0x3b0] ;  /* 0x0000ec00ff0a7b82 */ /* 0x003e220000000a00 */
        /* <DEDUP_REMOVED lines=17> */
.L_x_35:
[----:B------:R-:W-:Y:S05]  /*0a00*/  BSYNC.RECONVERGENT B1 ;  /* 0x0000000000017941 */ /* 0x000fea0003800200 */
.L_x_34:
[----:B------:R-:W-:Y:S05]  /*0a10*/  @!P1 BRA `(.L_x_29) ;  /* 0x00000000004c9947 */ /* 0x000fea0003800000 */
[----:B------:R-:W3:Y:S01]  /*0a20*/  LDC.64 R8, c[0x0][0x3b0] ;  /* 0x0000ec00ff087b82 */ /* 0x000ee20000000a00 */
[----:B------:R-:W4:Y:S01]  /*0a30*/  LDCU UR5, c[0x0][0x3b8] ;  /* 0x00007700ff0577ac */ /* 0x000f220008000800 */
[----:B---3--:R-:W-:-:S04]  /*0a40*/  IMAD.WIDE R6, R7, 0x4, R8 ;  /* 0x0000000407067825 */ /* 0x008fc800078e0208 */
[----:B--2---:R-:W-:Y:S02]  /*0a50*/  IMAD.WIDE R4, R4, 0x4, R8 ;  /* 0x0000000404047825 */ /* 0x004fe400078e0208 */
[----:B------:R-:W2:Y:S04]  /*0a60*/  LDG.E R6, desc[UR6][R6.64] ;  /* 0x0000000606067981 */ /* 0x000ea8000c1e1900 */
[----:B------:R-:W2:Y:S02]  /*0a70*/  LDG.E R5, desc[UR6][R4.64] ;  /* 0x0000000604057981 */ /* 0x000ea4000c1e1900 */
[----:B--2---:R-:W-:-:S05]  /*0a80*/  FADD R8, R6, -R5 ;  /* 0x8000000506087221 */ /* 0x004fca0000000000 */
[----:B----4-:R-:W-:-:S13]  /*0a90*/  FSETP.GT.AND P0, PT, |R8|, UR5, PT ;  /* 0x0000000508007c0b */ /* 0x010fda000bf04200 */
[----:B------:R-:W-:Y:S05]  /*0aa0*/  @!P0 BRA `(.L_x_29) ;  /* 0x0000000000288947 */ /* 0x000fea0003800000 */
[----:B------:R-:W2:Y:S01]  /*0ab0*/  LDC.64 R4, c[0x0][0x380] ;  /* 0x0000e000ff047b82 */ /* 0x000ea20000000a00 */
[----:B------:R-:W-:-:S05]  /*0ac0*/  IMAD R6, R0, 0x180, R3 ;  /* 0x0000018000067824 */ /* 0x000fca00078e0203 */
[----:B------:R-:W-:-:S05]  /*0ad0*/  LEA R7, R6, 0x46e000, 0x3 ;  /* 0x0046e00006077811 */ /* 0x000fca00078e18ff */
[----:B--2---:R-:W-:Y:S02]  /*0ae0*/  IMAD.WIDE.U32 R4, R7, 0x4, R4 ;  /* 0x0000000407047825 */ /* 0x004fe400078e0004 */
[----:B------:R-:W2:Y:S04]  /*0af0*/  LDS R7, [R2] ;  /* 0x0000000002077984 */ /* 0x000ea80000000800 */
[----:B------:R-:W3:Y:S04]  /*0b00*/  LDG.E R6, desc[UR6][R4.64] ;  /* 0x0000000604067981 */ /* 0x000ee8000c1e1900 */
[----:B------:R-:W3:Y:S02]  /*0b10*/  LDG.E R9, desc[UR6][R4.64+0x18] ;  /* 0x0000180604097981 */ /* 0x000ee4000c1e1900 */
[----:B---3--:R-:W-:-:S04]  /*0b20*/  FADD R6, R6, R9 ;  /* 0x0000000906067221 */ /* 0x008fc80000000000 */
[----:B--2---:R-:W-:-:S05]  /*0b30*/  FADD R7, R6, R7 ;  /* 0x0000000706077221 */ /* 0x004fca0000000000 */
[----:B------:R3:W-:Y:S02]  /*0b40*/  STS [R2], R7 ;  /* 0x0000000702007388 */ /* 0x0007e40000000800 */
.L_x_29:
[----:B------:R-:W-:Y:S05]  /*0b50*/  BSYNC.RECONVERGENT B0 ;  /* 0x0000000000007941 */ /* 0x000fea0003800200 */
.L_x_28:
[----:B------:R-:W-:Y:S05]  /*0b60*/  BRA `(.L_x_27) ;  /* 0x0000000400f87947 */ /* 0x000fea0003800000 */
.L_x_24:
[----:B------:R-:W-:Y:S01]  /*0b70*/  MOV R5, 0xfffffffe ;  /* 0xfffffffe00057802 */ /* 0x000fe20000000f00 */
[----:B------:R-:W-:Y:S03]  /*0b80*/  BSSY.RECONVERGENT B0, `(.L_x_27) ;  /* 0x000007c000007945 */ /* 0x000fe60003800200 */
[----:B------:R-:W-:-:S04]  /*0b90*/  VIADDMNMX.U32 R4, R4, R5, 0x2, PT ;  /* 0x0000000204047446 */ /* 0x000fc80003800005 */
[----:B------:R-:W-:-:S04]  /*0ba0*/  SHF.L.U32 R6, R4, 0x2, RZ ;  /* 0x0000000204067819 */ /* 0x000fc800000006ff */
[----:B------:R-:W0:Y:S02]  /*0bb0*/  LDC R4, c[0x2][R6+0xc] ;  /* 0x0080030006047b82 */ /* 0x000e240000000800 */
[----:B0-----:R-:W-:-:S04]  /*0bc0*/  SHF.R.S32.HI R5, RZ, 0x1f, R4 ;  /* 0x0000001fff057819 */ /* 0x001fc80000011404 */
.L_x_48:
[----:B------:R-:W-:Y:S05]  /*0bd0*/  BRX R4 -0xbe0                                     (*"BRANCH_TARGETS .L_x_49,.L_x_50,.L_x_36"*) ;  /* 0xfffffff404087949 */ /* 0x000fea000383ffff */
.L_x_50:
[----:B------:R-:W-:-:S13]  /*0be0*/  ISETP.GT.U32.AND P0, PT, R0, 0x1f7, PT ;  /* 0x000001f70000780c */ /* 0x000fda0003f04070 */
        /* <DEDUP_REMOVED lines=34> */
[----:B------:R-:W4:Y:S01]  /*0e10*/  @P2 LDG.E R19, desc[UR6][R14.64+0x14] ;  /* 0x000014060e132981 */ /* 0x000f22000c1e1900 */
[----:B--2---:R-:W-:-:S04]  /*0e20*/  @P0 FADD R8, R8, -R9 ;  /* 0x8000000908080221 */ /* 0x004fc80000000000 */
[----:B0-----:R-:W-:-:S05]  /*0e30*/  @P0 FADD R11, R8, R11 ;  /* 0x0000000b080b0221 */ /* 0x001fca0000000000 */
[----:B------:R-:W-:Y:S04]  /*0e40*/  @P0 STS [R2], R11 ;  /* 0x0000000b02000388 */ /* 0x000fe80000000800 */
[----:B------:R-:W0:Y:S01]  /*0e50*/  @P1 LDS R9, [R2] ;  /* 0x0000000002091984 */ /* 0x000e220000000800 */
[----:B---3--:R-:W-:-:S04]  /*0e60*/  @P1 FADD R16, R16, -R17 ;  /* 0x8000001110101221 */ /* 0x008fc80000000000 */
[----:B0-----:R-:W-:-:S05]  /*0e70*/  @P1 FADD R9, R16, R9 ;  /* 0x0000000910091221 */ /* 0x001fca0000000000 */
[----:B------:R-:W-:Y:S04]  /*0e80*/  @P1 STS [R2], R9 ;  /* 0x0000000902001388 */ /* 0x000fe80000000800 */
[----:B------:R-:W0:Y:S01]  /*0e90*/  @P2 LDS R13, [R2] ;  /* 0x00000000020d2984 */ /* 0x000e220000000800 */
[----:B----4-:R-:W-:Y:S01]  /*0ea0*/  @P2 FADD R10, R10, -R19 ;  /* 0x800000130a0a2221 */ /* 0x010fe20000000000 */
[----:B-----5:R-:W-:-:S03]  /*0eb0*/  ISETP.NE.AND P0, PT, R4, R7, PT ;  /* 0x000000070400720c */ /* 0x020fc60003f05270 */
[----:B0-----:R-:W-:-:S05]  /*0ec0*/  @P2 FADD R13, R10, R13 ;  /* 0x0000000d0a0d2221 */ /* 0x001fca0000000000 */
[----:B------:R1:W-:Y:S05]  /*0ed0*/  @P2 STS [R2], R13 ;  /* 0x0000000d02002388 */ /* 0x0003ea0000000800 */
[----:B------:R-:W-:Y:S05]  /*0ee0*/  @!P0 BRA `(.L_x_36) ;  /* 0x0000000400148947 */ /* 0x000fea0003800000 */
[----:B------:R-:W0:Y:S01]  /*0ef0*/  LDC.64 R4, c[0x0][0x380] ;  /* 0x0000e000ff047b82 */ /* 0x000e220000000a00 */
[----:B------:R-:W-:Y:S01]  /*0f00*/  IMAD R6, R0, 0x180, R3 ;  /* 0x0000018000067824 */ /* 0x000fe200078e0203 */
[----:B------:R-:W2:Y:S04]  /*0f10*/  LDS R9, [R2] ;  /* 0x0000000002097984 */ /* 0x000ea80000000800 */
[----:B------:R-:W-:-:S05]  /*0f20*/  LEA R7, R6, 0x46e000, 0x3 ;  /* 0x0046e00006077811 */ /* 0x000fca00078e18ff */
[----:B0-----:R-:W-:-:S05]  /*0f30*/  IMAD.WIDE.U32 R4, R7, 0x4, R4 ;  /* 0x0000000407047825 */ /* 0x001fca00078e0004 */
[----:B------:R-:W3:Y:S04]  /*0f40*/  LDG.E R6, desc[UR6][R4.64+0xc] ;  /* 0x00000c0604067981 */ /* 0x000ee8000c1e1900 */
[----:B------:R-:W3:Y:S02]  /*0f50*/  LDG.E R7, desc[UR6][R4.64+0x14] ;  /* 0x0000140604077981 */ /* 0x000ee4000c1e1900 */
[----:B---3--:R-:W-:-:S04]  /*0f60*/  FADD R6, R6, -R7 ;  /* 0x8000000706067221 */ /* 0x008fc80000000000 */
[----:B--2---:R-:W-:-:S05]  /*0f70*/  FADD R9, R6, R9 ;  /* 0x0000000906097221 */ /* 0x004fca0000000000 */
[----:B------:R2:W-:Y:S01]  /*0f80*/  STS [R2], R9 ;  /* 0x0000000902007388 */ /* 0x0005e20000000800 */
[----:B------:R-:W-:Y:S05]  /*0f90*/  BRA `(.L_x_36) ;  /* 0x0000000000e87947 */ /* 0x000fea0003800000 */
.L_x_49:
        /* <DEDUP_REMOVED lines=12> */
[----:B------:R0:W5:Y:S04]  /*1060*/  LDG.E R5, desc[UR6][R10.64+0x17a0] ;  /* 0x0017a0060a057981 */ /* 0x000168000c1e1900 */
[----:B------:R1:W5:Y:S01]  /*1070*/  LDG.E R6, desc[UR6][R12.64+0x17a0] ;  /* 0x0017a0060c067981 */ /* 0x000362000c1e1900 */
[----:B--2---:R-:W-:-:S13]  /*1080*/  ISETP.NE.AND P0, PT, R4, R7, PT ;  /* 0x000000070400720c */ /* 0x004fda0003f05270 */
[----:B------:R-:W2:Y:S01]  /*1090*/  @P0 LDC.64 R14, c[0x0][0x380] ;  /* 0x0000e000ff0e0b82 */ /* 0x000ea20000000a00 */
[----:B------:R-:W-:-:S05]  /*10a0*/  @P0 IMAD R4, R0, 0x180, R3 ;  /* 0x0000018000040824 */ /* 0x000fca00078e0203 */
[----:B------:R-:W-:Y:S02]  /*10b0*/  @P0 SHF.L.U32 R7, R4, 0x3, RZ ;  /* 0x0000000304070819 */ /* 0x000fe400000006ff */
[----:B---3--:R-:W-:-:S13]  /*10c0*/  ISETP.NE.AND P1, PT, R16, R17, PT ;  /* 0x000000111000720c */ /* 0x008fda0003f25270 */
[----:B------:R-:W3:Y:S01]  /*10d0*/  @P1 LDC.64 R16, c[0x0][0x380] ;  /* 0x0000e000ff101b82 */ /* 0x000ee20000000a00 */
[----:B--2---:R-:W-:-:S05]  /*10e0*/  @P0 IMAD.WIDE.U32 R14, R7, 0x4, R14 ;  /* 0x00000004070e0825 */ /* 0x004fca00078e000e */
[----:B------:R-:W2:Y:S04]  /*10f0*/  @P0 LDG.E R4, desc[UR6][R14.64+0x8] ;  /* 0x000008060e040981 */ /* 0x000ea8000c1e1900 */
[----:B------:R-:W2:Y:S01]  /*1100*/  @P0 LDG.E R7, desc[UR6][R14.64+0x10] ;  /* 0x000010060e070981 */ /* 0x000ea2000c1e1900 */
[----:B0-----:R-:W-:-:S05]  /*1110*/  @P1 IMAD R10, R0, 0x180, R3 ;  /* 0x00000180000a1824 */ /* 0x001fca00078e0203 */
[----:B------:R-:W-:-:S05]  /*1120*/  @P1 LEA R11, R10, 0x17a000, 0x3 ;  /* 0x0017a0000a0b1811 */ /* 0x000fca00078e18ff */
[----:B---3--:R-:W-:Y:S01]  /*1130*/  @P1 IMAD.WIDE.U32 R16, R11, 0x4, R16 ;  /* 0x000000040b101825 */ /* 0x008fe200078e0010 */
[----:B----4-:R-:W-:-:S04]  /*1140*/  ISETP.NE.AND P2, PT, R9, R8, PT ;  /* 0x000000080900720c */ /* 0x010fc80003f45270 */
[----:B------:R-:W3:Y:S04]  /*1150*/  @P1 LDG.E R10, desc[UR6][R16.64+0x8] ;  /* 0x00000806100a1981 */ /* 0x000ee8000c1e1900 */
[----:B------:R-:W3:Y:S05]  /*1160*/  @P1 LDG.E R11, desc[UR6][R16.64+0x10] ;  /* 0x00001006100b1981 */ /* 0x000eea000c1e1900 */
[----:B------:R-:W0:Y:S01]  /*1170*/  @P2 LDC.64 R8, c[0x0][0x380] ;  /* 0x0000e000ff082b82 */ /* 0x000e220000000a00 */
[----:B-1----:R-:W-:-:S05]  /*1180*/  @P2 IMAD R12, R0, 0x180, R3 ;  /* 0x00000180000c2824 */ /* 0x002fca00078e0203 */
[----:B------:R-:W-:Y:S02]  /*1190*/  @P2 LEA R13, R12, 0x2f4000, 0x3 ;  /* 0x002f40000c0d2811 */ /* 0x000fe400078e18ff */
[----:B-----5:R-:W-:-:S03]  /*11a0*/  ISETP.NE.AND P3, PT, R5, R6, PT ;  /* 0x000000060500720c */ /* 0x020fc60003f65270 */
[----:B0-----:R-:W-:-:S10]  /*11b0*/  @P2 IMAD.WIDE.U32 R8, R13, 0x4, R8 ;  /* 0x000000040d082825 */ /* 0x001fd400078e0008 */
[----:B------:R-:W0:Y:S01]  /*11c0*/  @P3 LDC.64 R12, c[0x0][0x380] ;  /* 0x0000e000ff0c3b82 */ /* 0x000e220000000a00 */
[----:B------:R-:W4:Y:S04]  /*11d0*/  @P2 LDG.E R14, desc[UR6][R8.64+0x8] ;  /* 0x00000806080e2981 */ /* 0x000f28000c1e1900 */
[----:B------:R1:W4:Y:S01]  /*11e0*/  @P2 LDG.E R15, desc[UR6][R8.64+0x10] ;  /* 0x00001006080f2981 */ /* 0x000322000c1e1900 */
[----:B------:R-:W-:-:S05]  /*11f0*/  @P3 IMAD R5, R0, 0x180, R3 ;  /* 0x0000018000053824 */ /* 0x000fca00078e0203 */
[----:B------:R-:W-:-:S05]  /*1200*/  @P3 LEA R5, R5, 0x46e000, 0x3 ;  /* 0x0046e00005053811 */ /* 0x000fca00078e18ff */
[----:B0-----:R-:W-:Y:S02]  /*1210*/  @P3 IMAD.WIDE.U32 R12, R5, 0x4, R12 ;  /* 0x00000004050c3825 */ /* 0x001fe400078e000c */
[----:B------:R-:W0:Y:S04]  /*1220*/  @P0 LDS R5, [R2] ;  /* 0x0000000002050984 */ /* 0x000e280000000800 */
[----:B------:R-:W5:Y:S04]  /*1230*/  @P3 LDG.E R6, desc[UR6][R12.64+0x8] ;  /* 0x000008060c063981 */ /* 0x000f68000c1e1900 */
[----:B------:R-:W5:Y:S01]  /*1240*/  @P3 LDG.E R17, desc[UR6][R12.64+0x10] ;  /* 0x000010060c113981 */ /* 0x000f62000c1e1900 */
[----:B--2---:R-:W-:-:S04]  /*1250*/  @P0 FADD R4, R4, R7 ;  /* 0x0000000704040221 */ /* 0x004fc80000000000 */
[----:B0-----:R-:W-:-:S05]  /*1260*/  @P0 FADD R5, R4, R5 ;  /* 0x0000000504050221 */ /* 0x001fca0000000000 */
[----:B------:R-:W-:Y:S04]  /*1270*/  @P0 STS [R2], R5 ;  /* 0x0000000502000388 */ /* 0x000fe80000000800 */
[----:B------:R-:W0:Y:S01]  /*1280*/  @P1 LDS R7, [R2] ;  /* 0x0000000002071984 */ /* 0x000e220000000800 */
[----:B---3--:R-:W-:-:S04]  /*1290*/  @P1 FADD R10, R10, R11 ;  /* 0x0000000b0a0a1221 */ /* 0x008fc80000000000 */
[----:B0-----:R-:W-:-:S05]  /*12a0*/  @P1 FADD R7, R10, R7 ;  /* 0x000000070a071221 */ /* 0x001fca0000000000 */
[----:B------:R-:W-:Y:S04]  /*12b0*/  @P1 STS [R2], R7 ;  /* 0x0000000702001388 */ /* 0x000fe80000000800 */
[----:B-1----:R-:W0:Y:S01]  /*12c0*/  @P2 LDS R9, [R2] ;  /* 0x0000000002092984 */ /* 0x002e220000000800 */
[----:B----4-:R-:W-:-:S04]  /*12d0*/  @P2 FADD R14, R14, R15 ;  /* 0x0000000f0e0e2221 */ /* 0x010fc80000000000 */
[----:B0-----:R-:W-:-:S05]  /*12e0*/  @P2 FADD R9, R14, R9 ;  /* 0x000000090e092221 */ /* 0x001fca0000000000 */
[----:B------:R-:W-:Y:S04]  /*12f0*/  @P2 STS [R2], R9 ;  /* 0x0000000902002388 */ /* 0x000fe80000000800 */
[----:B------:R-:W0:Y:S01]  /*1300*/  @P3 LDS R11, [R2] ;  /* 0x00000000020b3984 */ /* 0x000e220000000800 */
[----:B-----5:R-:W-:-:S04]  /*1310*/  @P3 FADD R6, R6, R17 ;  /* 0x0000001106063221 */ /* 0x020fc80000000000 */
[----:B0-----:R-:W-:-:S05]  /*1320*/  @P3 FADD R11, R6, R11 ;  /* 0x0000000b060b3221 */ /* 0x001fca0000000000 */
[----:B------:R0:W-:Y:S02]  /*1330*/  @P3 STS [R2], R11 ;  /* 0x0000000b02003388 */ /* 0x0001e40000000800 */
.L_x_36:
[----:B------:R-:W-:Y:S05]  /*1340*/  BSYNC.RECONVERGENT B0 ;  /* 0x0000000000007941 */ /* 0x000fea0003800200 */
.L_x_27:
[----:B------:R-:W-:Y:S01]  /*1350*/  BAR.SYNC.DEFER_BLOCKING 0x0 ;  /* 0x0000000000007b1d */ /* 0x000fe20000010000 */
[C---:B------:R-:W-:Y:S02]  /*1360*/  ISETP.GT.U32.AND P0, PT, R0.reuse, 0xff, PT ;  /* 0x000000ff0000780c */ /* 0x040fe40003f04070 */
[----:B------:R-:W-:-:S11]  /*1370*/  ISETP.NE.AND P1, PT, R0, RZ, PT ;  /* 0x000000ff0000720c */ /* 0x000fd60003f25270 */
[----:B------:R-:W-:Y:S05]  /*1380*/  @P0 BRA `(.L_x_37) ;  /* 0x0000000000b40947 */ /* 0x000fea0003800000 */
[----:B------:R-:W-:Y:S01]  /*1390*/  LDS R0, [R2+0x400] ;  /* 0x0004000002007984 */ /* 0x000fe20000000800 */
[----:B------:R-:W-:Y:S05]  /*13a0*/  WARPSYNC.ALL ;  /* 0x0000000000007948 */ /* 0x000fea0003800000 */
[----:B--2---:R-:W2:Y:S02]  /*13b0*/  LDS R5, [R2] ;  /* 0x0000000002057984 */ /* 0x004ea40000000800 */
[----:B--2---:R-:W-:-:S05]  /*13c0*/  FADD R5, R0, R5 ;  /* 0x0000000500057221 */ /* 0x004fca0000000000 */
[----:B------:R-:W-:Y:S01]  /*13d0*/  STS [R2], R5 ;  /* 0x0000000502007388 */ /* 0x000fe20000000800 */
[----:B------:R-:W-:Y:S06]  /*13e0*/  BAR.SYNC.DEFER_BLOCKING 0x0 ;  /* 0x0000000000007b1d */ /* 0x000fec0000010000 */
[----:B------:R-:W-:Y:S04]  /*13f0*/  LDS R0, [R2+0x200] ;  /* 0x0002000002007984 */ /* 0x000fe80000000800 */
[----:B---3--:R-:W2:Y:S02]  /*1400*/  LDS R7, [R2] ;  /* 0x0000000002077984 */ /* 0x008ea40000000800 */
[----:B--2---:R-:W-:-:S05]  /*1410*/  FADD R7, R0, R7 ;  /* 0x0000000700077221 */ /* 0x004fca0000000000 */
[----:B------:R-:W-:Y:S01]  /*1420*/  STS [R2], R7 ;  /* 0x0000000702007388 */ /* 0x000fe20000000800 */
[----:B------:R-:W-:Y:S06]  /*1430*/  BAR.SYNC.DEFER_BLOCKING 0x0 ;  /* 0x0000000000007b1d */ /* 0x000fec0000010000 */
[----:B------:R-:W-:Y:S04]  /*1440*/  LDS R0, [R2+0x100] ;  /* 0x0001000002007984 */ /* 0x000fe80000000800 */
[----:B-1----:R-:W1:Y:S02]  /*1450*/  LDS R9, [R2] ;  /* 0x0000000002097984 */ /* 0x002e640000000800 */
[----:B-1----:R-:W-:-:S05]  /*1460*/  FADD R9, R0, R9 ;  /* 0x0000000900097221 */ /* 0x002fca0000000000 */
[----:B------:R-:W-:Y:S01]  /*1470*/  STS [R2], R9 ;  /* 0x0000000902007388 */ /* 0x000fe20000000800 */
[----:B------:R-:W-:Y:S06]  /*1480*/  BAR.SYNC.DEFER_BLOCKING 0x0 ;  /* 0x0000000000007b1d */ /* 0x000fec0000010000 */
[----:B------:R-:W-:Y:S04]  /*1490*/  LDS R0, [R2+0x80] ;  /* 0x0000800002007984 */ /* 0x000fe80000000800 */
[----:B------:R-:W1:Y:S02]  /*14a0*/  LDS R5, [R2] ;  /* 0x0000000002057984 */ /* 0x000e640000000800 */
        /* <DEDUP_REMOVED lines=26> */
[----:B------:R4:W-:Y:S02]  /*1650*/  STS [R2], R9 ;  /* 0x0000000902007388 */ /* 0x0009e40000000800 */
.L_x_37:
[----:B------:R-:W-:Y:S05]  /*1660*/  WARPSYNC.ALL ;  /* 0x0000000000007948 */ /* 0x000fea0003800000 */
[----:B------:R-:W-:Y:S06]  /*1670*/  BAR.SYNC.DEFER_BLOCKING 0x0 ;  /* 0x0000000000007b1d */ /* 0x000fec0000010000 */
[----:B------:R-:W-:Y:S05]  /*1680*/  @P1 EXIT ;  /* 0x000000000000194d */ /* 0x000fea0003800000 */
[----:B------:R-:W5:Y:S01]  /*1690*/  LDS R0, [UR4] ;  /* 0x00000004ff007984 */ /* 0x000f620008000800 */
[----:B--2---:R-:W0:Y:S01]  /*16a0*/  LDC.64 R4, c[0x0][0x388] ;  /* 0x0000e200ff047b82 */ /* 0x004e220000000a00 */
[----:B------:R-:W5:Y:S01]  /*16b0*/  LDCU UR5, c[0x0][0x390] ;  /* 0x00007200ff0577ac */ /* 0x000f620008000800 */
[----:B01-34-:R-:W-:-:S04]  /*16c0*/  IMAD.WIDE.U32 R2, R3, 0x4, R4 ;  /* 0x0000000403027825 */ /* 0x01bfc800078e0004 */
[----:B-----5:R-:W-:-:S05]  /*16d0*/  FMUL R5, R0, UR5 ;  /* 0x0000000500057c20 */ /* 0x020fca0008400000 */
[----:B------:R-:W-:Y:S01]  /*16e0*/  STG.E desc[UR6][R2.64], R5 ;  /* 0x0000000502007986 */ /* 0x000fe2000c101906 */
[----:B------:R-:W-:Y:S05]  /*16f0*/  EXIT ;  /* 0x000000000000794d */ /* 0x000fea0003800000 */
.L_x_38:
        /* <DEDUP_REMOVED lines=16> */
.L_x_56:


//--------------------- .text._Z10correlatorPfS_PiS0_fS_ --------------------------
	.section	.text._Z10correlatorPfS_PiS0_fS_,"ax",@progbits
	.align	128
        .global         _Z10correlatorPfS_PiS0_fS_
        .type           _Z10correlatorPfS_PiS0_fS_,@function
        .size           _Z10correlatorPfS_PiS0_fS_,(.L_x_57 - _Z10correlatorPfS_PiS0_fS_)
        .other          _Z10correlatorPfS_PiS0_fS_,@"STO_CUDA_ENTRY STV_DEFAULT"
_Z10correlatorPfS_PiS0_fS_:
.text._Z10correlatorPfS_PiS0_fS_:
[----:B------:R-:W-:Y:S01]  /*0000*/  LDC R1, c[0x0][0x37c] ;  /* 0x0000df00ff017b82 */ /* 0x000fe20000000800 */
[----:B------:R-:W0:Y:S07]  /*0010*/  S2R R6, SR_CTAID.X ;  /* 0x0000000000067919 */ /* 0x000e2e0000002500 */
[----:B------:R-:W1:Y:S01]  /*0020*/  LDC.64 R16, c[0x0][0x390] ;  /* 0x0000e400ff107b82 */ /* 0x000e620000000a00 */
[----:B------:R-:W2:Y:S01]  /*0030*/  LDCU.64 UR8, c[0x0][0x358] ;  /* 0x00006b00ff0877ac */ /* 0x000ea20008000a00 */
[----:B------:R-:W0:Y:S06]  /*0040*/  S2R R0, SR_TID.X ;  /* 0x0000000000007919 */ /* 0x000e2c0000002100 */
[----:B------:R-:W3:Y:S08]  /*0050*/  LDC.64 R2, c[0x0][0x398] ;  /* 0x0000e600ff027b82 */ /* 0x000ef00000000a00 */
[----:B------:R-:W4:Y:S01]  /*0060*/  LDC.64 R24, c[0x0][0x380] ;  /* 0x0000e000ff187b82 */ /* 0x000f220000000a00 */
[----:B0-----:R-:W-:-:S05]  /*0070*/  LEA R21, R6, R0, 0x5 ;  /* 0x0000000006157211 */ /* 0x001fca00078e28ff */
[----:B------:R-:W-:-:S05]  /*0080*/  IMAD.HI.U32 R4, R21, 0x2aaaaaab, RZ ;  /* 0x2aaaaaab15047827 */ /* 0x000fca00078e00ff */
[----:B------:R-:W-:-:S05]  /*0090*/  SHF.R.U32.HI R5, RZ, 0x6, R4 ;  /* 0x00000006ff057819 */ /* 0x000fca0000011604 */
[----:B-1----:R-:W-:-:S04]  /*00a0*/  IMAD.WIDE.U32 R16, R5, 0x4, R16 ;  /* 0x0000000405107825 */ /* 0x002fc800078e0010 */
[----:B---3--:R-:W-:Y:S02]  /*00b0*/  IMAD.WIDE.U32 R2, R5, 0x4, R2 ;  /* 0x0000000405027825 */ /* 0x008fe400078e0002 */
[----:B--2---:R-:W2:Y:S04]  /*00c0*/  LDG.E R16, desc[UR8][R16.64] ;  /* 0x0000000810107981 */ /* 0x004ea8000c1e1900 */
[----:B------:R-:W3:Y:S01]  /*00d0*/  LDG.E R20, desc[UR8][R2.64] ;  /* 0x0000000802147981 */ /* 0x000ee2000c1e1900 */
[----:B------:R-:W-:-:S05]  /*00e0*/  IMAD.HI.U32 R5, R6, 0x2aaaaaab, RZ ;  /* 0x2aaaaaab06057827 */ /* 0x000fca00078e00ff */
[----:B------:R-:W-:-:S05]  /*00f0*/  SHF.R.U32.HI R5, RZ, 0x1, R5 ;  /* 0x00000001ff057819 */ /* 0x000fca0000011605 */
[----:B------:R-:W-:-:S05]  /*0100*/  IMAD R5, R5, -0xc, R6 ;  /* 0xfffffff405057824 */ /* 0x000fca00078e0206 */
[----:B------:R-:W-:-:S05]  /*0110*/  SHF.L.U32 R5, R5, 0x8, RZ ;  /* 0x0000000805057819 */ /* 0x000fca00000006ff */
[--C-:B--2---:R-:W-:Y:S02]  /*0120*/  IMAD R7, R16, 0xc00, R5.reuse ;  /* 0x00000c0010077824 */ /* 0x104fe400078e0205 */
[----:B---3--:R-:W-:-:S03]  /*0130*/  IMAD R9, R20, 0xc00, R5 ;  /* 0x00000c0014097824 */ /* 0x008fc600078e0205 */
[C---:B------:R-:W-:Y:S02]  /*0140*/  LEA R7, R0.reuse, R7, 0x3 ;  /* 0x0000000700077211 */ /* 0x040fe400078e18ff */
[----:B------:R-:W-:-:S03]  /*0150*/  LEA R9, R0, R9, 0x3 ;  /* 0x0000000900097211 */ /* 0x000fc600078e18ff */
[C-C-:B----4-:R-:W-:Y:S01]  /*0160*/  IMAD.WIDE R22, R7.reuse, 0x4, R24.reuse ;  /* 0x0000000407167825 */ /* 0x150fe200078e0218 */
[C---:B------:R-:W-:Y:S02]  /*0170*/  IADD3 R5, PT, PT, R7.reuse, 0x8, RZ ;  /* 0x0000000807057810 */ /* 0x040fe40007ffe0ff */
[----:B------:R-:W-:Y:S01]  /*0180*/  IADD3 R6, PT, PT, R7, 0x1, RZ ;  /* 0x0000000107067810 */ /* 0x000fe20007ffe0ff */
[C---:B------:R-:W-:Y:S01]  /*0190*/  IMAD.WIDE R24, R9.reuse, 0x4, R24 ;  /* 0x0000000409187825 */ /* 0x040fe200078e0218 */
[C---:B------:R-:W-:Y:S01]  /*01a0*/  IADD3 R2, PT, PT, R9.reuse, 0x8, RZ ;  /* 0x0000000809027810 */ /* 0x040fe20007ffe0ff */
[----:B------:R-:W2:Y:S01]  /*01b0*/  LDG.E R17, desc[UR8][R22.64] ;  /* 0x0000000816117981 */ /* 0x000ea2000c1e1900 */
[----:B------:R-:W-:Y:S02]  /*01c0*/  IADD3 R3, PT, PT, R9, 0x1, RZ ;  /* 0x0000000109037810 */ /* 0x000fe40007ffe0ff */
[----:B------:R-:W-:Y:S02]  /*01d0*/  ISETP.GE.AND P1, PT, R6, R5, PT ;  /* 0x000000050600720c */ /* 0x000fe40003f26270 */
[----:B------:R-:W-:-:S02]  /*01e0*/  ISETP.GE.AND P0, PT, R3, R2, PT ;  /* 0x000000020300720c */ /* 0x000fc40003f06270 */
[----:B------:R-:W3:Y:S09]  /*01f0*/  LDG.E R3, desc[UR8][R24.64] ;  /* 0x0000000818037981 */ /* 0x000ef2000c1e1900 */
[----:B------:R-:W4:Y:S04]  /*0200*/  @!P1 LDG.E R6, desc[UR8][R22.64+0x8] ;  /* 0x0000080816069981 */ /* 0x000f28000c1e1900 */
[----:B------:R-:W4:Y:S04]  /*0210*/  @!P1 LDG.E R7, desc[UR8][R22.64+0xc] ;  /* 0x00000c0816079981 */ /* 0x000f28000c1e1900 */
[----:B------:R-:W5:Y:S04]  /*0220*/  @!P1 LDG.E R27, desc[UR8][R22.64+0x4] ;  /* 0x00000408161b9981 */ /* 0x000f68000c1e1900 */
[----:B------:R-:W3:Y:S04]  /*0230*/  @!P1 LDG.E R12, desc[UR8][R22.64+0x10] ;  /* 0x00001008160c9981 */ /* 0x000ee8000c1e1900 */
[----:B------:R-:W3:Y:S04]  /*0240*/  @!P1 LDG.E R13, desc[UR8][R22.64+0x14] ;  /* 0x00001408160d9981 */ /* 0x000ee8000c1e1900 */
[----:B------:R-:W3:Y:S04]  /*0250*/  @!P1 LDG.E R14, desc[UR8][R22.64+0x18] ;  /* 0x00001808160e9981 */ /* 0x000ee8000c1e1900 */
[----:B------:R0:W3:Y:S04]  /*0260*/  @!P1 LDG.E R15, desc[UR8][R22.64+0x1c] ;  /* 0x00001c08160f9981 */ /* 0x0000e8000c1e1900 */
[----:B------:R-:W3:Y:S04]  /*0270*/  @!P0 LDG.E R18, desc[UR8][R24.64+0x8] ;  /* 0x0000080818128981 */ /* 0x000ee8000c1e1900 */
[----:B------:R-:W3:Y:S01]  /*0280*/  @!P0 LDG.E R5, desc[UR8][R24.64+0x4] ;  /* 0x0000040818058981 */ /* 0x000ee2000c1e1900 */
[----:B------:R-:W1:Y:S03]  /*0290*/  S2UR UR5, SR_CgaCtaId ;  /* 0x00000000000579c3 */ /* 0x000e660000008800 */
[----:B------:R-:W3:Y:S01]  /*02a0*/  @!P0 LDG.E R19, desc[UR8][R24.64+0xc] ;  /* 0x00000c0818138981 */ /* 0x000ee2000c1e1900 */
[----:B------:R-:W-:Y:S01]  /*02b0*/  UMOV UR4, 0x400 ;  /* 0x0000040000047882 */ /* 0x000fe20000000000 */
[----:B------:R-:W-:-:S02]  /*02c0*/  SHF.L.U32 R4, R4, 0x1, RZ ;  /* 0x0000000104047819 */ /* 0x000fc400000006ff */
[----:B------:R-:W3:Y:S01]  /*02d0*/  @!P0 LDG.E R8, desc[UR8][R24.64+0x10] ;  /* 0x0000100818088981 */ /* 0x000ee2000c1e1900 */
[----:B0-----:R-:W0:Y:S01]  /*02e0*/  LDC.64 R22, c[0x0][0x3a8] ;  /* 0x0000ea00ff167b82 */ /* 0x001e220000000a00 */
[----:B------:R-:W-:Y:S02]  /*02f0*/  LOP3.LUT R4, R4, 0x180, RZ, 0xc0, !PT ;  /* 0x0000018004047812 */ /* 0x000fe400078ec0ff */
[----:B------:R-:W3:Y:S04]  /*0300*/  @!P0 LDG.E R9, desc[UR8][R24.64+0x14] ;  /* 0x0000140818098981 */ /* 0x000ee8000c1e1900 */
[----:B------:R-:W3:Y:S04]  /*0310*/  @!P0 LDG.E R10, desc[UR8][R24.64+0x18] ;  /* 0x00001808180a8981 */ /* 0x000ee8000c1e1900 */
[----:B------:R1:W3:Y:S02]  /*0320*/  @!P0 LDG.E R11, desc[UR8][R24.64+0x1c] ;  /* 0x00001c08180b8981 */ /* 0x0002e4000c1e1900 */
[----:B-1----:R-:W-:-:S02]  /*0330*/  ULEA UR6, UR5, UR4, 0x18 ;  /* 0x0000000405067291 */ /* 0x002fc4000f8ec0ff */
[----:B------:R-:W-:-:S04]  /*0340*/  UIADD3 UR4, UPT, UPT, UR4, 0x400, URZ ;  /* 0x0000040004047890 */ /* 0x000fc8000fffe0ff */
[----:B------:R-:W-:Y:S01]  /*0350*/  ULEA UR4, UR5, UR4, 0x18 ;  /* 0x0000000405047291 */ /* 0x000fe2000f8ec0ff */
[----:B------:R-:W-:-:S05]  /*0360*/  LEA R2, R0, UR6, 0x5 ;  /* 0x0000000600027c11 */ /* 0x000fca000f8e28ff */
[----:B------:R-:W-:Y:S02]  /*0370*/  LEA R0, R0, UR4, 0x5 ;  /* 0x0000000400007c11 */ /* 0x000fe4000f8e28ff */
[----:B------:R-:W-:-:S03]  /*0380*/  IADD3 R24, PT, PT, R21, R4, RZ ;  /* 0x0000000415187210 */ /* 0x000fc60007ffe0ff */
[----:B------:R-:W1:Y:S01]  /*0390*/  LDCU UR4, c[0x0][0x3a0] ;  /* 0x00007400ff0477ac */ /* 0x000e620008000800 */
[----:B------:R-:W-:-:S04]  /*03a0*/  SHF.R.U32.HI R24, RZ, 0x1, R24 ;  /* 0x00000001ff187819 */ /* 0x000fc80000011618 */
[----:B------:R-:W-:-:S05]  /*03b0*/  LOP3.LUT R25, R24, 0xfc, RZ, 0xc0, !PT ;  /* 0x000000fc18197812 */ /* 0x000fca00078ec0ff */
[----:B------:R-:W-:-:S04]  /*03c0*/  IMAD R29, R20, 0xc0, R25 ;  /* 0x000000c0141d7824 */ /* 0x000fc800078e0219 */
[----:B0-----:R-:W-:-:S05]  /*03d0*/  IMAD.WIDE R28, R29, 0x4, R22 ;  /* 0x000000041d1c7825 */ /* 0x001fca00078e0216 */
[----:B------:R-:W3:Y:S04]  /*03e0*/  LDG.E R24, desc[UR8][R28.64+0x4] ;  /* 0x000004081c187981 */ /* 0x000ee8000c1e1900 */
[----:B--2---:R-:W-:Y:S04]  /*03f0*/  STS [R2], R17 ;  /* 0x0000001102007388 */ /* 0x004fe80000000800 */
[----:B----4-:R-:W-:Y:S04]  /*0400*/  @!P1 STS.64 [R2+0x8], R6 ;  /* 0x0000080602009388 */ /* 0x010fe80000000a00 */
[----:B-----5:R0:W-:Y:S02]  /*0410*/  @!P1 STS [R2+0x4], R27 ;  /* 0x0000041b02009388 */ /* 0x0201e40000000800 */
[----:B0-----:R-:W0:Y:S02]  /*0420*/  LDC.64 R26, c[0x0][0x388] ;  /* 0x0000e200ff1a7b82 */ /* 0x001e240000000a00 */
[----:B---3--:R2:W-:Y:S04]  /*0430*/  @!P1 STS.128 [R2+0x10], R12 ;  /* 0x0000100c02009388 */ /* 0x0085e80000000c00 */
[----:B------:R-:W-:Y:S04]  /*0440*/  STS [R0], R3 ;  /* 0x0000000300007388 */ /* 0x000fe80000000800 */
[----:B------:R-:W-:Y:S04]  /*0450*/  @!P0 STS [R0+0x4], R5 ;  /* 0x0000040500008388 */ /* 0x000fe80000000800 */
[----:B------:R-:W-:Y:S04]  /*0460*/  @!P0 STS.64 [R0+0x8], R18 ;  /* 0x0000081200008388 */ /* 0x000fe80000000a00 */
[----:B------:R-:W3:Y:S01]  /*0470*/  @P0 LDS.128 R4, [R0] ;  /* 0x0000000000040984 */ /* 0x000ee20000000c00 */
[----:B--2---:R-:W-:Y:S01]  /*0480*/  IMAD R13, R16, 0xc0, R25 ;  /* 0x000000c0100d7824 */ /* 0x004fe200078e0219 */
[----:B------:R-:W-:-:S02]  /*0490*/  SHF.L.U32 R15, R21, 0x3, RZ ;  /* 0x00000003150f7819 */ /* 0x000fc400000006ff */
[----:B------:R-:W2:Y:S01]  /*04a0*/  LDG.E R25, desc[UR8][R28.64+0xc] ;  /* 0x00000c081c197981 */ /* 0x000ea2000c1e1900 */
[----:B------:R-:W-:-:S03]  /*04b0*/  IMAD.WIDE R12, R13, 0x4, R22 ;  /* 0x000000040d0c7825 */ /* 0x000fc600078e0216 */
[----:B------:R-:W4:Y:S04]  /*04c0*/  LDG.E R23, desc[UR8][R28.64+0x8] ;  /* 0x000008081c177981 */ /* 0x000f28000c1e1900 */
[----:B------:R-:W5:Y:S04]  /*04d0*/  LDG.E R16, desc[UR8][R12.64] ;  /* 0x000000080c107981 */ /* 0x000f68000c1e1900 */
[----:B------:R-:W4:Y:S01]  /*04e0*/  LDG.E R20, desc[UR8][R12.64+0x4] ;  /* 0x000004080c147981 */ /* 0x000f22000c1e1900 */
[----:B0-----:R-:W-:-:S03]  /*04f0*/  IMAD.WIDE R26, R15, 0x4, R26 ;  /* 0x000000040f1a7825 */ /* 0x001fc600078e021a */
[----:B------:R-:W4:Y:S04]  /*0500*/  LDG.E R21, desc[UR8][R12.64+0xc] ;  /* 0x00000c080c157981 */ /* 0x000f28000c1e1900 */
[----:B------:R0:W4:Y:S04]  /*0510*/  LDG.E R22, desc[UR8][R12.64+0x8] ;  /* 0x000008080c167981 */ /* 0x000128000c1e1900 */
[----:B---3--:R2:W3:Y:S01]  /*0520*/  LDG.E R4, desc[UR8][R28.64] ;  /* 0x000000081c047981 */ /* 0x0084e2000c1e1900 */
[----:B------:R-:W-:-:S03]  /*0530*/  @P0 MOV R19, R7 ;  /* 0x0000000700130202 */ /* 0x000fc60000000f00 */
[----:B------:R-:W1:Y:S04]  /*0540*/  LDG.E R7, desc[UR8][R26.64] ;  /* 0x000000081a077981 */ /* 0x000e68000c1e1900 */
[----:B------:R-:W-:Y:S04]  /*0550*/  @!P0 STS.128 [R0+0x10], R8 ;  /* 0x0000100800008388 */ /* 0x000fe80000000c00 */
[----:B0-----:R-:W3:Y:S01]  /*0560*/  LDS.128 R12, [R2] ;  /* 0x00000000020c7984 */ /* 0x001ee20000000c00 */
[----:B------:R-:W-:Y:S01]  /*0570*/  @P0 MOV R18, R6 ;  /* 0x0000000600120202 */ /* 0x000fe20000000f00 */
[----:B------:R-:W-:-:S02]  /*0580*/  FMUL R6, R24, R5 ;  /* 0x0000000518067220 */ /* 0x000fc40000400000 */
[----:B------:R-:W4:Y:S04]  /*0590*/  LDG.E R29, desc[UR8][R26.64+0x4] ;  /* 0x000004081a1d7981 */ /* 0x000f28000c1e1900 */
[----:B------:R-:W0:Y:S01]  /*05a0*/  @P0 LDS.128 R8, [R0+0x10] ;  /* 0x0000100000080984 */ /* 0x000e220000000c00 */
[----:B--2---:R-:W-:Y:S01]  /*05b0*/  FMUL R28, R25, R19 ;  /* 0x00000013191c7220 */ /* 0x004fe20000400000 */
[----:B---3--:R-:W-:Y:S01]  /*05c0*/  FMUL R12, R4, R5 ;  /* 0x00000005040c7220 */ /* 0x008fe20000400000 */
[----:B------:R-:W-:-:S03]  /*05d0*/  FFMA R5, R3, R4, -R6 ;  /* 0x0000000403057223 */ /* 0x000fc60000000806 */
[----:B------:R-:W-:Y:S01]  /*05e0*/  FFMA R3, R3, R24, R12 ;  /* 0x0000001803037223 */ /* 0x000fe2000000000c */
[-C--:B-----5:R-:W-:Y:S01]  /*05f0*/  FMUL R12, R16, R13.reuse ;  /* 0x0000000d100c7220 */ /* 0x0a0fe20000400000 */
[----:B----4-:R-:W-:-:S03]  /*0600*/  FMUL R13, R20, R13 ;  /* 0x0000000d140d7220 */ /* 0x010fc60000400000 */
[C---:B------:R-:W-:Y:S01]  /*0610*/  FFMA R12, R17.reuse, R20, R12 ;  /* 0x00000014110c7223 */ /* 0x040fe2000000000c */
[----:B------:R-:W-:-:S03]  /*0620*/  FFMA R13, R17, R16, -R13 ;  /* 0x00000010110d7223 */ /* 0x000fc6000000080d */
[----:B------:R-:W-:-:S04]  /*0630*/  FMUL R6, R12, R3 ;  /* 0x000000030c067220 */ /* 0x000fc80000400000 */
[----:B------:R-:W-:-:S04]  /*0640*/  FFMA R6, R13, R5, R6 ;  /* 0x000000050d067223 */ /* 0x000fc80000000006 */
[----:B-1----:R-:W-:Y:S01]  /*0650*/  FFMA R7, R6, UR4, R7 ;  /* 0x0000000406077c23 */ /* 0x002fe20008000007 */
[----:B------:R-:W-:-:S04]  /*0660*/  FMUL R6, R23, R19 ;  /* 0x0000001317067220 */ /* 0x000fc80000400000 */
[-C--:B------:R-:W-:Y:S01]  /*0670*/  FFMA R6, R25, R18.reuse, R6 ;  /* 0x0000001219067223 */ /* 0x080fe20000000006 */
[----:B------:R-:W-:Y:S01]  /*0680*/  FFMA R18, R23, R18, -R28 ;  /* 0x0000001217127223 */ /* 0x000fe2000000081c */
[C---:B------:R-:W-:Y:S02]  /*0690*/  FMUL R28, R12.reuse, R5 ;  /* 0x000000050c1c7220 */ /* 0x040fe40000400000 */
[C---:B------:R-:W-:Y:S01]  /*06a0*/  FMUL R17, R12.reuse, R6 ;  /* 0x000000060c117220 */ /* 0x040fe20000400000 */
[-C--:B------:R-:W-:Y:S01]  /*06b0*/  FMUL R19, R12, R18.reuse ;  /* 0x000000120c137220 */ /* 0x080fe20000400000 */
[C---:B------:R-:W-:Y:S02]  /*06c0*/  FFMA R12, R13.reuse, R3, -R28 ;  /* 0x000000030d0c7223 */ /* 0x040fe4000000081c */
[C---:B------:R-:W-:Y:S01]  /*06d0*/  FFMA R17, R13.reuse, R18, R17 ;  /* 0x000000120d117223 */ /* 0x040fe20000000011 */
[----:B------:R-:W-:Y:S01]  /*06e0*/  FFMA R13, R13, R6, -R19 ;  /* 0x000000060d0d7223 */ /* 0x000fe20000000813 */
[-C--:B------:R-:W-:Y:S01]  /*06f0*/  FMUL R19, R21, R15.reuse ;  /* 0x0000000f15137220 */ /* 0x080fe20000400000 */
[----:B------:R-:W-:-:S03]  /*0700*/  FMUL R28, R22, R15 ;  /* 0x0000000f161c7220 */ /* 0x000fc60000400000 */
[-C--:B------:R-:W-:Y:S01]  /*0710*/  FFMA R15, R22, R14.reuse, -R19 ;  /* 0x0000000e160f7223 */ /* 0x080fe20000000813 */
[----:B------:R-:W-:-:S04]  /*0720*/  FFMA R19, R21, R14, R28 ;  /* 0x0000000e15137223 */ /* 0x000fc8000000001c */
[-C--:B------:R-:W-:Y:S01]  /*0730*/  FMUL R14, R3, R19.reuse ;  /* 0x00000013030e7220 */ /* 0x080fe20000400000 */
[----:B------:R-:W-:-:S03]  /*0740*/  FMUL R28, R5, R19 ;  /* 0x00000013051c7220 */ /* 0x000fc60000400000 */
[----:B------:R-:W-:Y:S01]  /*0750*/  FFMA R14, R5, R15, R14 ;  /* 0x0000000f050e7223 */ /* 0x000fe2000000000e */
[----:B------:R-:W-:Y:S01]  /*0760*/  FMUL R5, R6, R19 ;  /* 0x0000001306057220 */ /* 0x000fe20000400000 */
[----:B------:R-:W-:Y:S01]  /*0770*/  FFMA R3, R3, R15, -R28 ;  /* 0x0000000f03037223 */ /* 0x000fe2000000081c */
[C---:B------:R-:W-:Y:S01]  /*0780*/  FMUL R19, R18.reuse, R19 ;  /* 0x0000001312137220 */ /* 0x040fe20000400000 */
[----:B------:R-:W2:Y:S01]  /*0790*/  LDG.E R28, desc[UR8][R26.64+0x8] ;  /* 0x000008081a1c7981 */ /* 0x000ea2000c1e1900 */
[----:B------:R-:W-:-:S03]  /*07a0*/  FFMA R5, R18, R15, R5 ;  /* 0x0000000f12057223 */ /* 0x000fc60000000005 */
[----:B------:R-:W3:Y:S01]  /*07b0*/  LDG.E R18, desc[UR8][R26.64+0xc] ;  /* 0x00000c081a127981 */ /* 0x000ee2000c1e1900 */
[----:B------:R-:W-:Y:S01]  /*07c0*/  FFMA R29, R12, UR4, R29 ;  /* 0x000000040c1d7c23 */ /* 0x000fe2000800001d */
[----:B------:R-:W-:Y:S02]  /*07d0*/  FFMA R19, R6, R15, -R19 ;  /* 0x0000000f06137223 */ /* 0x000fe40000000813 */
[----:B------:R-:W4:Y:S04]  /*07e0*/  LDG.E R12, desc[UR8][R26.64+0x10] ;  /* 0x000010081a0c7981 */ /* 0x000f28000c1e1900 */
[----:B------:R-:W5:Y:S01]  /*07f0*/  LDG.E R6, desc[UR8][R26.64+0x1c] ;  /* 0x00001c081a067981 */ /* 0x000f62000c1e1900 */
[----:B--2---:R-:W-:-:S03]  /*0800*/  FFMA R17, R17, UR4, R28 ;  /* 0x0000000411117c23 */ /* 0x004fc6000800001c */
[----:B------:R-:W2:Y:S01]  /*0810*/  LDG.E R28, desc[UR8][R26.64+0x14] ;  /* 0x000014081a1c7981 */ /* 0x000ea2000c1e1900 */
[----:B---3--:R-:W-:-:S03]  /*0820*/  FFMA R15, R13, UR4, R18 ;  /* 0x000000040d0f7c23 */ /* 0x008fc60008000012 */
[----:B------:R-:W3:Y:S04]  /*0830*/  LDG.E R18, desc[UR8][R26.64+0x18] ;  /* 0x000018081a127981 */ /* 0x000ee8000c1e1900 */
[----:B------:R4:W-:Y:S01]  /*0840*/  STG.E desc[UR8][R26.64], R7 ;  /* 0x000000071a007986 */ /* 0x0009e2000c101908 */
[----:B-----5:R-:W-:Y:S01]  /*0850*/  FFMA R6, R19, UR4, R6 ;  /* 0x0000000413067c23 */ /* 0x020fe20008000006 */
[----:B----4-:R-:W-:Y:S01]  /*0860*/  FFMA R7, R14, UR4, R12 ;  /* 0x000000040e077c23 */ /* 0x010fe2000800000c */
[----:B------:R-:W-:-:S04]  /*0870*/  IADD3 R12, P1, PT, R26, 0x1000000, RZ ;  /* 0x010000001a0c7810 */ /* 0x000fc80007f3e0ff */
[----:B------:R-:W-:Y:S01]  /*0880*/  IADD3.X R13, PT, PT, RZ, R27, RZ, P1, !PT ;  /* 0x0000001bff0d7210 */ /* 0x000fe20000ffe4ff */
[----:B------:R1:W-:Y:S04]  /*0890*/  STG.E desc[UR8][R26.64+0x4], R29 ;  /* 0x0000041d1a007986 */ /* 0x0003e8000c101908 */
[----:B------:R-:W-:Y:S04]  /*08a0*/  STG.E desc[UR8][R26.64+0x8], R17 ;  /* 0x000008111a007986 */ /* 0x000fe8000c101908 */
[----:B------:R-:W-:Y:S04]  /*08b0*/  STG.E desc[UR8][R26.64+0xc], R15 ;  /* 0x00000c0f1a007986 */ /* 0x000fe8000c101908 */
[----:B------:R-:W-:Y:S04]  /*08c0*/  STG.E desc[UR8][R26.64+0x10], R7 ;  /* 0x000010071a007986 */ /* 0x000fe8000c101908 */
[----:B------:R-:W-:Y:S01]  /*08d0*/  STG.E desc[UR8][R26.64+0x1c], R6 ;  /* 0x00001c061a007986 */ /* 0x000fe2000c101908 */
[----:B--2---:R-:W-:Y:S01]  /*08e0*/  FFMA R3, R3, UR4, R28 ;  /* 0x0000000403037c23 */ /* 0x004fe2000800001c */
[----:B---3--:R-:W-:-:S04]  /*08f0*/  FFMA R5, R5, UR4, R18 ;  /* 0x0000000405057c23 */ /* 0x008fc80008000012 */
[----:B------:R2:W-:Y:S04]  /*0900*/  STG.E desc[UR8][R26.64+0x14], R3 ;  /* 0x000014031a007986 */ /* 0x0005e8000c101908 */
[----:B------:R0:W-:Y:S04]  /*0910*/  STG.E desc[UR8][R26.64+0x18], R5 ;  /* 0x000018051a007986 */ /* 0x0001e8000c101908 */
[----:B------:R-:W3:Y:S04]  /*0920*/  LDG.E R19, desc[UR8][R12.64+0x7a0000] ;  /* 0x7a0000080c137981 */ /* 0x000ee8000c1e1900 */
[----:B------:R-:W4:Y:S04]  /*0930*/  LDG.E R18, desc[UR8][R12.64+0x7a0004] ;  /* 0x7a0004080c127981 */ /* 0x000f28000c1e1900 */
[----:B-1----:R-:W5:Y:S04]  /*0940*/  LDG.E R29, desc[UR8][R12.64+0x7a0008] ;  /* 0x7a0008080c1d7981 */ /* 0x002f68000c1e1900 */
[----:B------:R-:W5:Y:S04]  /*0950*/  LDG.E R28, desc[UR8][R12.64+0x7a000c] ;  /* 0x7a000c080c1c7981 */ /* 0x000f68000c1e1900 */
[----:B--2---:R-:W2:Y:S04]  /*0960*/  LDG.E R3, desc[UR8][R12.64+0x7a0010] ;  /* 0x7a0010080c037981 */ /* 0x004ea8000c1e1900 */
[----:B------:R-:W2:Y:S04]  /*0970*/  LDG.E R17, desc[UR8][R12.64+0x7a0014] ;  /* 0x7a0014080c117981 */ /* 0x000ea8000c1e1900 */
[----:B------:R-:W2:Y:S04]  /*0980*/  LDG.E R15, desc[UR8][R12.64+0x7a0018] ;  /* 0x7a0018080c0f7981 */ /* 0x000ea8000c1e1900 */
[----:B------:R-:W2:Y:S01]  /*0990*/  LDG.E R14, desc[UR8][R12.64+0x7a001c] ;  /* 0x7a001c080c0e7981 */ /* 0x000ea2000c1e1900 */
[-C--:B0-----:R-:W-:Y:S01]  /*09a0*/  FMUL R5, R24, R9.reuse ;  /* 0x0000000918057220 */ /* 0x081fe20000400000 */
[----:B------:R-:W-:-:S03]  /*09b0*/  FMUL R27, R4, R9 ;  /* 0x00000009041b7220 */ /* 0x000fc60000400000 */
[-C--:B------:R-:W-:Y:S02]  /*09c0*/  FFMA R9, R4, R8.reuse, -R5 ;  /* 0x0000000804097223 */ /* 0x080fe40000000805 */
[----:B------:R-:W0:Y:S01]  /*09d0*/  LDS.128 R4, [R2+0x10] ;  /* 0x0000100002047984 */ /* 0x000e220000000c00 */
[----:B------:R-:W-:Y:S01]  /*09e0*/  FFMA R8, R24, R8, R27 ;  /* 0x0000000818087223 */ /* 0x000fe2000000001b */
[-C--:B------:R-:W-:Y:S01]  /*09f0*/  FMUL R24, R25, R11.reuse ;  /* 0x0000000b19187220 */ /* 0x080fe20000400000 */
[----:B------:R-:W-:-:S03]  /*0a00*/  FMUL R26, R23, R11 ;  /* 0x0000000b171a7220 */ /* 0x000fc60000400000 */
[-C--:B------:R-:W-:Y:S01]  /*0a10*/  FFMA R23, R23, R10.reuse, -R24 ;  /* 0x0000000a17177223 */ /* 0x080fe20000000818 */
[----:B------:R-:W-:Y:S01]  /*0a20*/  FFMA R10, R25, R10, R26 ;  /* 0x0000000a190a7223 */ /* 0x000fe2000000001a */
[----:B0-----:R-:W-:Y:S01]  /*0a30*/  FMUL R11, R16, R5 ;  /* 0x00000005100b7220 */ /* 0x001fe20000400000 */
[CC--:B------:R-:W-:Y:S01]  /*0a40*/  FMUL R25, R21.reuse, R7.reuse ;  /* 0x0000000715197220 */ /* 0x0c0fe20000400000 */
[----:B------:R-:W-:Y:S01]  /*0a50*/  FMUL R0, R22, R7 ;  /* 0x0000000716007220 */ /* 0x000fe20000400000 */
[C---:B------:R-:W-:Y:S01]  /*0a60*/  FMUL R5, R20.reuse, R5 ;  /* 0x0000000514057220 */ /* 0x040fe20000400000 */
[----:B------:R-:W-:Y:S01]  /*0a70*/  FFMA R11, R20, R4, R11 ;  /* 0x00000004140b7223 */ /* 0x000fe2000000000b */
[-C--:B------:R-:W-:Y:S01]  /*0a80*/  FFMA R22, R22, R6.reuse, -R25 ;  /* 0x0000000616167223 */ /* 0x080fe20000000819 */
[----:B------:R-:W-:Y:S01]  /*0a90*/  FFMA R6, R21, R6, R0 ;  /* 0x0000000615067223 */ /* 0x000fe20000000000 */
[----:B------:R-:W-:Y:S01]  /*0aa0*/  FFMA R4, R16, R4, -R5 ;  /* 0x0000000410047223 */ /* 0x000fe20000000805 */
[C---:B------:R-:W-:Y:S01]  /*0ab0*/  FMUL R5, R11.reuse, R8 ;  /* 0x000000080b057220 */ /* 0x040fe20000400000 */
[C---:B------:R-:W-:Y:S01]  /*0ac0*/  FMUL R7, R11.reuse, R9 ;  /* 0x000000090b077220 */ /* 0x040fe20000400000 */
[C---:B------:R-:W-:Y:S01]  /*0ad0*/  FMUL R0, R11.reuse, R10 ;  /* 0x0000000a0b007220 */ /* 0x040fe20000400000 */
[----:B------:R-:W-:Y:S01]  /*0ae0*/  FMUL R11, R11, R23 ;  /* 0x000000170b0b7220 */ /* 0x000fe20000400000 */
[----:B------:R-:W-:Y:S01]  /*0af0*/  FMUL R2, R8, R6 ;  /* 0x0000000608027220 */ /* 0x000fe20000400000 */
[C---:B------:R-:W-:Y:S01]  /*0b00*/  FFMA R16, R4.reuse, R9, R5 ;  /* 0x0000000904107223 */ /* 0x040fe20000000005 */
[C---:B------:R-:W-:Y:S01]  /*0b10*/  FFMA R5, R4.reuse, R8, -R7 ;  /* 0x0000000804057223 */ /* 0x040fe20000000807 */
[C---:B------:R-:W-:Y:S01]  /*0b20*/  FMUL R21, R9.reuse, R6 ;  /* 0x0000000609157220 */ /* 0x040fe20000400000 */
[C---:B------:R-:W-:Y:S01]  /*0b30*/  FFMA R0, R4.reuse, R23, R0 ;  /* 0x0000001704007223 */ /* 0x040fe20000000000 */
[----:B------:R-:W-:Y:S01]  /*0b40*/  FFMA R7, R4, R10, -R11 ;  /* 0x0000000a04077223 */ /* 0x000fe2000000080b */
[----:B------:R-:W-:Y:S01]  /*0b50*/  FFMA R2, R9, R22, R2 ;  /* 0x0000001609027223 */ /* 0x000fe20000000002 */
[-C--:B------:R-:W-:Y:S01]  /*0b60*/  FMUL R4, R10, R6.reuse ;  /* 0x000000060a047220 */ /* 0x080fe20000400000 */
[----:B------:R-:W-:Y:S01]  /*0b70*/  FMUL R9, R23, R6 ;  /* 0x0000000617097220 */ /* 0x000fe20000400000 */
[----:B------:R-:W-:-:S02]  /*0b80*/  FFMA R8, R8, R22, -R21 ;  /* 0x0000001608087223 */ /* 0x000fc40000000815 */
[-C--:B------:R-:W-:Y:S01]  /*0b90*/  FFMA R4, R23, R22.reuse, R4 ;  /* 0x0000001617047223 */ /* 0x080fe20000000004 */
[----:B------:R-:W-:Y:S01]  /*0ba0*/  FFMA R9, R10, R22, -R9 ;  /* 0x000000160a097223 */ /* 0x000fe20000000809 */
[----:B---3--:R-:W-:Y:S01]  /*0bb0*/  FFMA R19, R16, UR4, R19 ;  /* 0x0000000410137c23 */ /* 0x008fe20008000013 */
[----:B----4-:R-:W-:Y:S01]  /*0bc0*/  FFMA R5, R5, UR4, R18 ;  /* 0x0000000405057c23 */ /* 0x010fe20008000012 */
[----:B-----5:R-:W-:Y:S01]  /*0bd0*/  FFMA R29, R0, UR4, R29 ;  /* 0x00000004001d7c23 */ /* 0x020fe2000800001d */
[----:B------:R-:W-:Y:S01]  /*0be0*/  FFMA R7, R7, UR4, R28 ;  /* 0x0000000407077c23 */ /* 0x000fe2000800001c */
[----:B--2---:R-:W-:Y:S01]  /*0bf0*/  FFMA R3, R2, UR4, R3 ;  /* 0x0000000402037c23 */ /* 0x004fe20008000003 */
[----:B------:R-:W-:Y:S01]  /*0c00*/  FFMA R17, R8, UR4, R17 ;  /* 0x0000000408117c23 */ /* 0x000fe20008000011 */
[----:B------:R-:W-:Y:S01]  /*0c10*/  FFMA R15, R4, UR4, R15 ;  /* 0x00000004040f7c23 */ /* 0x000fe2000800000f */
[----:B------:R-:W-:Y:S01]  /*0c20*/  FFMA R9, R9, UR4, R14 ;  /* 0x0000000409097c23 */ /* 0x000fe2000800000e */
[----:B------:R-:W-:Y:S04]  /*0c30*/  STG.E desc[UR8][R12.64+0x7a0000], R19 ;  /* 0x7a0000130c007986 */ /* 0x000fe8000c101908 */
[----:B------:R-:W-:Y:S04]  /*0c40*/  STG.E desc[UR8][R12.64+0x7a0004], R5 ;  /* 0x7a0004050c007986 */ /* 0x000fe8000c101908 */
[----:B------:R-:W-:Y:S04]  /*0c50*/  STG.E desc[UR8][R12.64+0x7a0008], R29 ;  /* 0x7a00081d0c007986 */ /* 0x000fe8000c101908 */
[----:B------:R-:W-:Y:S04]  /*0c60*/  STG.E desc[UR8][R12.64+0x7a000c], R7 ;  /* 0x7a000c070c007986 */ /* 0x000fe8000c101908 */
[----:B------:R-:W-:Y:S04]  /*0c70*/  STG.E desc[UR8][R12.64+0x7a0010], R3 ;  /* 0x7a0010030c007986 */ /* 0x000fe8000c101908 */
[----:B------:R-:W-:Y:S04]  /*0c80*/  STG.E desc[UR8][R12.64+0x7a0014], R17 ;  /* 0x7a0014110c007986 */ /* 0x000fe8000c101908 */
[----:B------:R-:W-:Y:S04]  /*0c90*/  STG.E desc[UR8][R12.64+0x7a0018], R15 ;  /* 0x7a00180f0c007986 */ /* 0x000fe8000c101908 */
[----:B------:R-:W-:Y:S01]  /*0ca0*/  STG.E desc[UR8][R12.64+0x7a001c], R9 ;  /* 0x7a001c090c007986 */ /* 0x000fe2000c101908 */
[----:B------:R-:W-:Y:S05]  /*0cb0*/  EXIT ;  /* 0x000000000000794d */ /* 0x000fea0003800000 */
.L_x_39:
        /* <DEDUP_REMOVED lines=12> */
.L_x_57:


//--------------------- .text._Z8promoterPcPf     --------------------------
	.section	.text._Z8promoterPcPf,"ax",@progbits
	.align	128
        .global         _Z8promoterPcPf
        .type           _Z8promoterPcPf,@function
        .size           _Z8promoterPcPf,(.L_x_58 - _Z8promoterPcPf)
        .other          _Z8promoterPcPf,@"STO_CUDA_ENTRY STV_DEFAULT"
_Z8promoterPcPf:
.text._Z8promoterPcPf:
[----:B------:R-:W-:Y:S01]  /*0000*/  LDC R1, c[0x0][0x37c] ;  /* 0x0000df00ff017b82 */ /* 0x000fe20000000800 */
[----:B------:R-:W0:Y:S01]  /*0010*/  S2R R0, SR_CTAID.X ;  /* 0x0000000000007919 */ /* 0x000e220000002500 */
[----:B------:R-:W1:Y:S01]  /*0020*/  LDCU.64 UR6, c[0x0][0x380] ;  /* 0x00007000ff0677ac */ /* 0x000e620008000a00 */
[----:B------:R-:W0:Y:S01]  /*0030*/  S2R R3, SR_TID.X ;  /* 0x0000000000037919 */ /* 0x000e220000002100 */
[----:B------:R-:W2:Y:S01]  /*0040*/  LDCU.64 UR4, c[0x0][0x358] ;  /* 0x00006b00ff0477ac */ /* 0x000ea20008000a00 */
[----:B0-----:R-:W-:-:S05]  /*0050*/  IMAD R0, R0, 0x20, R3 ;  /* 0x0000002000007824 */ /* 0x001fca00078e0203 */
[----:B-1----:R-:W-:-:S05]  /*0060*/  IADD3 R2, P0, PT, R0, UR6, RZ ;  /* 0x0000000600027c10 */ /* 0x002fca000ff1e0ff */
[----:B------:R-:W-:-:S05]  /*0070*/  IMAD.X R3, RZ, RZ, UR7, P0 ;  /* 0x00000007ff037e24 */ /* 0x000fca00080e06ff */
[----:B--2---:R-:W2:Y:S01]  /*0080*/  LDG.E.U8 R4, desc[UR4][R2.64] ;  /* 0x0000000402047981 */ /* 0x004ea2000c1e1100 */
[----:B------:R-:W-:Y:S01]  /*0090*/  IMAD.SHL.U32 R9, R0, 0x2, RZ ;  /* 0x0000000200097824 */ /* 0x000fe200078e00ff */
[----:B--2---:R-:W-:Y:S02]  /*00a0*/  SHF.L.U32 R6, R4, 0xc, RZ ;  /* 0x0000000c04067819 */ /* 0x004fe400000006ff */
[----:B------:R-:W0:Y:S02]  /*00b0*/  LDC.64 R4, c[0x0][0x388] ;  /* 0x0000e200ff047b82 */ /* 0x000e240000000a00 */
[----:B------:R-:W-:-:S04]  /*00c0*/  PRMT R6, R6, 0x9910, RZ ;  /* 0x0000991006067816 */ /* 0x000fc800000000ff */
[----:B------:R-:W-:-:S04]  /*00d0*/  SHF.R.S32.HI R6, RZ, 0xc, R6 ;  /* 0x0000000cff067819 */ /* 0x000fc80000011406 */
[----:B------:R-:W1:Y:S01]  /*00e0*/  I2F.S16 R7, R6 ;  /* 0x0000000600077306 */ /* 0x000e620000101400 */
[----:B0-----:R-:W-:-:S05]  /*00f0*/  IMAD.WIDE.U32 R4, R9, 0x4, R4 ;  /* 0x0000000409047825 */ /* 0x001fca00078e0004 */
[----:B-1----:R-:W-:Y:S04]  /*0100*/  STG.E desc[UR4][R4.64], R7 ;  /* 0x0000000704007986 */ /* 0x002fe8000c101904 */
[----:B------:R-:W2:Y:S02]  /*0110*/  LDG.E.S8 R0, desc[UR4][R2.64] ;  /* 0x0000000402007981 */ /* 0x000ea4000c1e1300 */
[----:B--2---:R-:W-:-:S04]  /*0120*/  SHF.R.S32.HI R0, RZ, 0x4, R0 ;  /* 0x00000004ff007819 */ /* 0x004fc80000011400 */
[----:B------:R-:W0:Y:S02]  /*0130*/  I2F.S16 R9, R0 ;  /* 0x0000000000097306 */ /* 0x000e240000101400 */
[----:B0-----:R-:W-:Y:S01]  /*0140*/  STG.E desc[UR4][R4.64+0x4], R9 ;  /* 0x0000040904007986 */ /* 0x001fe2000c101904 */
[----:B------:R-:W-:Y:S05]  /*0150*/  EXIT ;  /* 0x000000000000794d */ /* 0x000fea0003800000 */
.L_x_40:
        /* <DEDUP_REMOVED lines=10> */
.L_x_58:


//--------------------- .text._Z11dedisperserPcS_Pi --------------------------
	.section	.text._Z11dedisperserPcS_Pi,"ax",@progbits
	.align	128
        .global         _Z11dedisperserPcS_Pi
        .type           _Z11dedisperserPcS_Pi,@function
        .size           _Z11dedisperserPcS_Pi,(.L_x_59 - _Z11dedisperserPcS_Pi)
        .other          _Z11dedisperserPcS_Pi,@"STO_CUDA_ENTRY STV_DEFAULT"
_Z11dedisperserPcS_Pi:
.text._Z11dedisperserPcS_Pi:
[----:B------:R-:W-:Y:S01]  /*0000*/  LDC R1, c[0x0][0x37c] ;  /* 0x0000df00ff017b82 */ /* 0x000fe20000000800 */
[----:B------:R-:W0:Y:S07]  /*0010*/  S2R R2, SR_TID.X ;  /* 0x0000000000027919 */ /* 0x000e2e0000002100 */
[----:B------:R-:W0:Y:S01]  /*0020*/  LDC.64 R6, c[0x0][0x390] ;  /* 0x0000e400ff067b82 */ /* 0x000e220000000a00 */
[----:B------:R-:W1:Y:S01]  /*0030*/  LDCU.64 UR4, c[0x0][0x358] ;  /* 0x00006b00ff0477ac */ /* 0x000e620008000a00 */
[----:B0-----:R-:W-:-:S05]  /*0040*/  IMAD.WIDE.U32 R6, R2, 0x4, R6 ;  /* 0x0000000402067825 */ /* 0x001fca00078e0006 */
[----:B-1----:R-:W2:Y:S01]  /*0050*/  LDG.E R15, desc[UR4][R6.64] ;  /* 0x00000004060f7981 */ /* 0x002ea2000c1e1900 */
[----:B------:R-:W-:Y:S01]  /*0060*/  IMAD.MOV.U32 R3, RZ, RZ, RZ ;  /* 0x000000ffff037224 */ /* 0x000fe200078e00ff */
[----:B------:R-:W-:Y:S01]  /*0070*/  BSSY.RECONVERGENT B0, `(.L_x_41) ;  /* 0x0000021000007945 */ /* 0x000fe20003800200 */
[----:B------:R-:W0:Y:S02]  /*0080*/  S2R R11, SR_CTAID.X ;  /* 0x00000000000b7919 */ /* 0x000e240000002500 */
[----:B0-----:R-:W-:-:S04]  /*0090*/  IMAD.HI.U32 R0, R11, -0x7df7df7d, RZ ;  /* 0x820820830b007827 */ /* 0x001fc800078e00ff */
[----:B------:R-:W-:Y:S01]  /*00a0*/  IMAD.WIDE.U32 R4, R11, 0x180, R2 ;  /* 0x000001800b047825 */ /* 0x000fe200078e0002 */
[----:B------:R-:W-:-:S05]  /*00b0*/  SHF.R.U32.HI R0, RZ, 0x5, R0 ;  /* 0x00000005ff007819 */ /* 0x000fca0000011600 */
[C---:B------:R-:W-:Y:S01]  /*00c0*/  IMAD R11, R0.reuse, -0x3f, R11 ;  /* 0xffffffc1000b7824 */ /* 0x040fe200078e020b */
[----:B--2---:R-:W-:-:S13]  /*00d0*/  ISETP.GE.U32.AND P0, PT, R0, R15, PT ;  /* 0x0000000f0000720c */ /* 0x004fda0003f06070 */
[----:B------:R-:W-:Y:S05]  /*00e0*/  @P0 BRA `(.L_x_42) ;  /* 0x0000000000640947 */ /* 0x000fea0003800000 */
[----:B------:R-:W0:Y:S02]  /*00f0*/  LDCU.128 UR8, c[0x0][0x380] ;  /* 0x00007000ff0877ac */ /* 0x000e240008000c00 */
[----:B0-----:R-:W-:-:S04]  /*0100*/  LEA R8, P0, R4, UR8, 0x2 ;  /* 0x0000000804087c11 */ /* 0x001fc8000f8010ff */
[----:B------:R-:W-:-:S05]  /*0110*/  LEA.HI.X R9, R4, UR9, R5, 0x2, P0 ;  /* 0x0000000904097c11 */ /* 0x000fca00080f1405 */
[----:B------:R-:W2:Y:S01]  /*0120*/  LDG.E.U8 R17, desc[UR4][R8.64] ;  /* 0x0000000408117981 */ /* 0x000ea2000c1e1100 */
[----:B------:R-:W-:Y:S01]  /*0130*/  IADD3 R19, P0, PT, R0, -R15, RZ ;  /* 0x8000000f00137210 */ /* 0x000fe20007f1e0ff */
[----:B------:R-:W-:Y:S01]  /*0140*/  IMAD.WIDE.U32 R12, R11, 0x180, R2 ;  /* 0x000001800b0c7825 */ /* 0x000fe200078e0002 */
[----:B------:R-:W-:-:S05]  /*0150*/  SHF.R.S32.HI R15, RZ, 0x1f, R15 ;  /* 0x0000001fff0f7819 */ /* 0x000fca000001140f */
[----:B------:R-:W-:Y:S02]  /*0160*/  IMAD.X R15, RZ, RZ, ~R15, P0 ;  /* 0x000000ffff0f7224 */ /* 0x000fe400000e0e0f */
[----:B------:R-:W-:-:S04]  /*0170*/  IMAD.WIDE.U32 R12, R19, 0x5e80, R12 ;  /* 0x00005e80130c7825 */ /* 0x000fc800078e000c */
[----:B------:R-:W-:Y:S01]  /*0180*/  IMAD R15, R15, 0x5e80, RZ ;  /* 0x00005e800f0f7824 */ /* 0x000fe200078e02ff */
[----:B------:R-:W-:-:S03]  /*0190*/  LEA R10, P1, R12, UR10, 0x2 ;  /* 0x0000000a0c0a7c11 */ /* 0x000fc6000f8210ff */
[----:B------:R-:W-:Y:S01]  /*01a0*/  IMAD.IADD R13, R13, 0x1, R15 ;  /* 0x000000010d0d7824 */ /* 0x000fe200078e020f */
[----:B------:R-:W-:-:S04]  /*01b0*/  IADD3 R10, P0, PT, R10, -0x80000000, RZ ;  /* 0x800000000a0a7810 */ /* 0x000fc80007f1e0ff */
[----:B------:R-:W-:Y:S02]  /*01c0*/  LEA.HI.X R13, R12, UR11, R13, 0x2, P1 ;  /* 0x0000000b0c0d7c11 */ /* 0x000fe400088f140d */
[----:B------:R-:W-:-:S03]  /*01d0*/  IADD3 R12, P1, PT, R10, 0x31000000, RZ ;  /* 0x310000000a0c7810 */ /* 0x000fc60007f3e0ff */
[----:B------:R-:W-:-:S04]  /*01e0*/  IMAD.X R13, RZ, RZ, R13, P0 ;  /* 0x000000ffff0d7224 */ /* 0x000fc800000e060d */
[----:B------:R-:W-:-:S05]  /*01f0*/  IMAD.X R13, RZ, RZ, R13, P1 ;  /* 0x000000ffff0d7224 */ /* 0x000fca00008e060d */
[----:B--2---:R0:W-:Y:S04]  /*0200*/  STG.E.U8 desc[UR4][R12.64+0x300000], R17 ;  /* 0x300000110c007986 */ /* 0x0041e8000c101104 */
[----:B------:R-:W2:Y:S04]  /*0210*/  LDG.E.U8 R19, desc[UR4][R8.64+0x1] ;  /* 0x0000010408137981 */ /* 0x000ea8000c1e1100 */
[----:B--2---:R0:W-:Y:S04]  /*0220*/  STG.E.U8 desc[UR4][R12.64+0x300001], R19 ;  /* 0x300001130c007986 */ /* 0x0041e8000c101104 */
[----:B------:R-:W2:Y:S04]  /*0230*/  LDG.E.U8 R21, desc[UR4][R8.64+0x2] ;  /* 0x0000020408157981 */ /* 0x000ea8000c1e1100 */
[----:B--2---:R0:W-:Y:S04]  /*0240*/  STG.E.U8 desc[UR4][R12.64+0x300002], R21 ;  /* 0x300002150c007986 */ /* 0x0041e8000c101104 */
[----:B------:R-:W2:Y:S04]  /*0250*/  LDG.E.U8 R23, desc[UR4][R8.64+0x3] ;  /* 0x0000030408177981 */ /* 0x000ea8000c1e1100 */
[----:B--2---:R0:W-:Y:S04]  /*0260*/  STG.E.U8 desc[UR4][R12.64+0x300003], R23 ;  /* 0x300003170c007986 */ /* 0x0041e8000c101104 */
[----:B------:R0:W5:Y:S02]  /*0270*/  LDG.E R15, desc[UR4][R6.64] ;  /* 0x00000004060f7981 */ /* 0x000164000c1e1900 */
.L_x_42:
[----:B------:R-:W-:Y:S05]  /*0280*/  BSYNC.RECONVERGENT B0 ;  /* 0x0000000000007941 */ /* 0x000fea0003800200 */
.L_x_41:
[----:B-----5:R-:W-:-:S13]  /*0290*/  ISETP.GE.U32.AND P0, PT, R0, R15, PT ;  /* 0x0000000f0000720c */ /* 0x020fda0003f06070 */
[----:B------:R-:W-:Y:S05]  /*02a0*/  @!P0 EXIT ;  /* 0x000000000000894d */ /* 0x000fea0003800000 */
[----:B------:R-:W0:Y:S02]  /*02b0*/  LDCU.128 UR8, c[0x0][0x380] ;  /* 0x00007000ff0877ac */ /* 0x000e240008000c00 */
[----:B0-----:R-:W-:-:S04]  /*02c0*/  LEA R6, P0, R4, UR8, 0x2 ;  /* 0x0000000804067c11 */ /* 0x001fc8000f8010ff */
[----:B------:R-:W-:-:S05]  /*02d0*/  LEA.HI.X R7, R4, UR9, R5, 0x2, P0 ;  /* 0x0000000904077c11 */ /* 0x000fca00080f1405 */
[----:B------:R-:W2:Y:S01]  /*02e0*/  LDG.E.U8 R9, desc[UR4][R6.64] ;  /* 0x0000000406097981 */ /* 0x000ea2000c1e1100 */
[----:B------:R-:W-:-:S04]  /*02f0*/  IMAD.WIDE.U32 R2, R11, 0x180, R2 ;  /* 0x000001800b027825 */ /* 0x000fc800078e0002 */
[----:B------:R-:W-:-:S04]  /*0300*/  IMAD.IADD R15, R0, 0x1, -R15 ;  /* 0x00000001000f7824 */ /* 0x000fc800078e0a0f */
[----:B------:R-:W-:-:S03]  /*0310*/  IMAD.WIDE.U32 R2, R15, 0x5e80, R2 ;  /* 0x00005e800f027825 */ /* 0x000fc600078e0002 */
[----:B------:R-:W-:-:S04]  /*0320*/  LEA R4, P0, R2, UR10, 0x2 ;  /* 0x0000000a02047c11 */ /* 0x000fc8000f8010ff */
[----:B------:R-:W-:-:S05]  /*0330*/  LEA.HI.X R5, R2, UR11, R3, 0x2, P0 ;  /* 0x0000000b02057c11 */ /* 0x000fca00080f1403 */
[----:B--2---:R-:W-:Y:S04]  /*0340*/  STG.E.U8 desc[UR4][R4.64], R9 ;  /* 0x0000000904007986 */ /* 0x004fe8000c101104 */
[----:B------:R-:W2:Y:S04]  /*0350*/  LDG.E.U8 R3, desc[UR4][R6.64+0x1] ;  /* 0x0000010406037981 */ /* 0x000ea8000c1e1100 */
[----:B--2---:R-:W-:Y:S04]  /*0360*/  STG.E.U8 desc[UR4][R4.64+0x1], R3 ;  /* 0x0000010304007986 */ /* 0x004fe8000c101104 */
[----:B------:R-:W2:Y:S04]  /*0370*/  LDG.E.U8 R11, desc[UR4][R6.64+0x2] ;  /* 0x00000204060b7981 */ /* 0x000ea8000c1e1100 */
[----:B--2---:R-:W-:Y:S04]  /*0380*/  STG.E.U8 desc[UR4][R4.64+0x2], R11 ;  /* 0x0000020b04007986 */ /* 0x004fe8000c101104 */
[----:B------:R-:W2:Y:S04]  /*0390*/  LDG.E.U8 R13, desc[UR4][R6.64+0x3] ;  /* 0x00000304060d7981 */ /* 0x000ea8000c1e1100 */
[----:B--2---:R-:W-:Y:S01]  /*03a0*/  STG.E.U8 desc[UR4][R4.64+0x3], R13 ;  /* 0x0000030d04007986 */ /* 0x004fe2000c101104 */
[----:B------:R-:W-:Y:S05]  /*03b0*/  EXIT ;  /* 0x000000000000794d */ /* 0x000fea0003800000 */
.L_x_43:
        /* <DEDUP_REMOVED lines=12> */
.L_x_59:


//--------------------- .nv.global.init           --------------------------
	.section	.nv.global.init,"aw",@progbits
	.align	4
.nv.global.init:
	.type		__cudart_i2opi_f,@object
	.size		__cudart_i2opi_f,(.L_0 - __cudart_i2opi_f)
__cudart_i2opi_f:
        /*0000*/ 	.byte	0x41, 0x90, 0x43, 0x3c, 0x99, 0x95, 0x62, 0xdb, 0xc0, 0xdd, 0x34, 0xf5, 0xd1, 0x57, 0x27, 0xfc
        /*0010*/ 	.byte	0x29, 0x15, 0x44, 0x4e, 0x6e, 0x83, 0xf9, 0xa2
.L_0:


//--------------------- .nv.shared.reserved.0     --------------------------
	.section	.nv.shared.reserved.0,"aw",@nobits
	.weak		__nv_reservedSMEM_offset_0_alias
	.size		__nv_reservedSMEM_offset_0_alias, 0, 64
	.other		__nv_reservedSMEM_offset_0_alias,@"STO_CUDA_RESERVED_SHARED STV_DEFAULT"
__nv_reservedSMEM_offset_0_alias:
	.zero		0
	.zero		64


//--------------------- .nv.shared._Z12reduce_corrsPfS_fPiS0_iS_f --------------------------
	.section	.nv.shared._Z12reduce_corrsPfS_fPiS0_iS_f,"aw",@nobits
	.sectionflags	@""
	.align	4
.nv.shared._Z12reduce_corrsPfS_fPiS0_iS_f:
	.zero		3072


//--------------------- .nv.shared._Z10correlatorPfS_PiS0_fS_ --------------------------
	.section	.nv.shared._Z10correlatorPfS_PiS0_fS_,"aw",@nobits
	.sectionflags	@""
	.align	4
.nv.shared._Z10correlatorPfS_PiS0_fS_:
	.zero		3072


//--------------------- .nv.constant0._Z6zeroerPf --------------------------
	.section	.nv.constant0._Z6zeroerPf,"a",@progbits
	.sectionflags	@""
	.align	4
.nv.constant0._Z6zeroerPf:
	.zero		904


//--------------------- .nv.constant0._Z5adderPfS_ --------------------------
	.section	.nv.constant0._Z5adderPfS_,"a",@progbits
	.sectionflags	@""
	.align	4
.nv.constant0._Z5adderPfS_:
	.zero		912


//--------------------- .nv.constant0._Z8fscrunchPfS_ --------------------------
	.section	.nv.constant0._Z8fscrunchPfS_,"a",@progbits
	.sectionflags	@""
	.align	4
.nv.constant0._Z8fscrunchPfS_:
	.zero		912


//--------------------- .nv.constant0._Z7delayerPfS_S_ --------------------------
	.section	.nv.constant0._Z7delayerPfS_S_,"a",@progbits
	.sectionflags	@""
	.align	4
.nv.constant0._Z7delayerPfS_S_:
	.zero		920


//--------------------- .nv.constant0._Z12reduce_corrsPfS_fPiS0_iS_f --------------------------
	.section	.nv.constant0._Z12reduce_corrsPfS_fPiS0_iS_f,"a",@progbits
	.sectionflags	@""
	.align	4
.nv.constant0._Z12reduce_corrsPfS_fPiS0_iS_f:
	.zero		956


//--------------------- .nv.constant0._Z10correlatorPfS_PiS0_fS_ --------------------------
	.section	.nv.constant0._Z10correlatorPfS_PiS0_fS_,"a",@progbits
	.sectionflags	@""
	.align	4
.nv.constant0._Z10correlatorPfS_PiS0_fS_:
	.zero		944


//--------------------- .nv.constant0._Z8promoterPcPf --------------------------
	.section	.nv.constant0._Z8promoterPcPf,"a",@progbits
	.sectionflags	@""
	.align	4
.nv.constant0._Z8promoterPcPf:
	.zero		912


//--------------------- .nv.constant0._Z11dedisperserPcS_Pi --------------------------
	.section	.nv.constant0._Z11dedisperserPcS_Pi,"a",@progbits
	.sectionflags	@""
	.align	4
.nv.constant0._Z11dedisperserPcS_Pi:
	.zero		920


//--------------------- SYMBOLS --------------------------

	.type		.nv.reservedSmem.offset0,@object
	.size		.nv.reservedSmem.offset0,0x4
	.type		.nv.reservedSmem.cap,@object
	.size		.nv.reservedSmem.cap,0x4
